// auto-generated by cutlass_sweep.gemm — config: {"arch": "sm_100", "cluster_m": 1, "cluster_n": 1, "dtype": "int8", "dtype_b": "int8", "layout": "nt", "stages": 7, "tile_k": 128, "tile_m": 128, "tile_n": 64}
#include "cutlass/cutlass.h"
#include "cutlass/gemm/collective/collective_builder.hpp"
#include "cutlass/gemm/device/gemm_universal_adapter.h"
#include "cutlass/gemm/kernel/gemm_universal.hpp"
#include "cutlass/epilogue/collective/collective_builder.hpp"

using ElemA = int8_t;
using ElemB = int8_t;
using ElemCD = int8_t;
using Acc  = int32_t;
using TileShape    = cute::Shape<cute::_128, cute::_64, cute::_128>;
using ClusterShape = cute::Shape<cute::_1, cute::_1, cute::_1>;

using CollectiveEpilogue = typename cutlass::epilogue::collective::CollectiveBuilder<
    cutlass::arch::Sm100, cutlass::arch::OpClassTensorOp,
    TileShape, ClusterShape,
    cutlass::epilogue::collective::EpilogueTileAuto,
    Acc, Acc,
    ElemCD, cutlass::layout::RowMajor, 128 / cutlass::sizeof_bits<ElemCD>::value,
    ElemCD, cutlass::layout::RowMajor, 128 / cutlass::sizeof_bits<ElemCD>::value,
    cutlass::epilogue::collective::EpilogueScheduleAuto
  >::CollectiveOp;

using CollectiveMainloop = typename cutlass::gemm::collective::CollectiveBuilder<
    cutlass::arch::Sm100, cutlass::arch::OpClassTensorOp,
    ElemA, cutlass::layout::RowMajor, 128 / cutlass::sizeof_bits<ElemA>::value,
    ElemB, cutlass::layout::ColumnMajor, 128 / cutlass::sizeof_bits<ElemB>::value,
    Acc,
    TileShape, ClusterShape,
    cutlass::gemm::collective::StageCount<7>,
    cutlass::gemm::collective::KernelScheduleAuto
  >::CollectiveOp;

using GemmKernel = cutlass::gemm::kernel::GemmUniversal<
    cute::Shape<int,int,int,int>,
    CollectiveMainloop,
    CollectiveEpilogue
>;
using Gemm = cutlass::gemm::device::GemmUniversalAdapter<GemmKernel>;

// Force the device kernel symbol into the cubin without needing a host main.
auto* _anchor = &cutlass::device_kernel<GemmKernel>;


// ===== COMPILED SASS (sm_100a) =====

	.target	sm_100a

	.elftype	@"ET_EXEC"


//--------------------- .note.nv.tkinfo           --------------------------
	.section	.note.nv.tkinfo,"",@"SHT_NOTE"
	.sectionflags	@"SHF_NOTE_NV_TKINFO"
	.tkinfo
        /*0018*/ 	.word	0x00000002
        /*0030*/ 	.string	""
        /*0030*/ 	.string	"ptxas"
        /*0030*/ 	.string	"Cuda compilation tools, release 13.0, V13.0.88"
        /*0030*/ 	.string	"Build cuda_13.0.r13.0/compiler.36424714_0"
        /*0030*/ 	.string	"-arch sm_100a -m 64 "



//--------------------- .note.nv.cuinfo           --------------------------
	.section	.note.nv.cuinfo,"",@"SHT_NOTE"
	.sectionflags	@"SHF_NOTE_NV_CUINFO"
        /*0018*/ 	.short	0x0002
        /*001a*/ 	.short	0x0064
        /*001c*/ 	.short	0x0082
	.zero		2


//--------------------- .nv.info                  --------------------------
	.section	.nv.info,"",@"SHT_CUDA_INFO"
	.align	4


	//----- nvinfo : EIATTR_REGCOUNT
	.align		4
        /*0000*/ 	.byte	0x04, 0x2f
        /*0002*/ 	.short	(.L_19 - .L_18)
	.align		4
.L_18:
        /*0004*/ 	.word	index@(_ZN7cutlass13device_kernelINS_4gemm6kernel13GemmUniversalIN4cute5tupleIJiiiiEEENS1_10collective13CollectiveMmaINS1_35MainloopSm100TmaUmmaWarpSpecializedILi7ELi2ELi4ENS5_IJNS4_1CILi1EEESB_SB_EEEEENS5_IJNSA_ILi128EEENSA_ILi64EEESE_EEEaNS5_IJlSB_lEEEaSH_NS4_8TiledMMAINS4_8MMA_AtomIJNS4_15SM100_MMA_S8_SSIaaiLi128ELi64ELNS4_4UMMA5MajorE0ELSM_0ELNSL_8SaturateE0EEEEEENS4_6LayoutISC_NS5_IJNSA_ILi0EEESR_SR_EEEEENS5_IJNS4_10UnderscoreESU_SU_EEEEENS4_13SM90_TMA_LOADENS4_14ComposedLayoutINS4_7SwizzleILi3ELi4ELi3EEENS4_18smem_ptr_flag_bitsILi8EEENSQ_INS5_IJNSA_ILi8EEESE_EEENS5_IJSE_SB_EEEEEEEvNS4_8identityESX_S17_vS18_EENS_8epilogue10collective18CollectiveEpilogueINS1A_23Sm100TmaWarpSpecializedILi1ELi1ELi64ELb0ELb0EEEJSG_NS5_IJNSQ_ISE_SB_EENSQ_ISF_SB_EEEEEaSH_aSH_NS1A_6fusion15FusionCallbacksIS1E_NS1I_17LinearCombinationIaiaiLNS_15FloatRoundStyleE2EEESG_S1H_JEEENS4_5SM1004TMEM4LOAD26SM100_TMEM_LOAD_32dp32b64xESX_NSY_INSZ_ILi2ELi4ELi3EEES12_NSQ_INS5_IJS13_SF_EEENS5_IJSF_SB_EEEEEEENS4_39AutoVectorizingCopyWithAssumedAlignmentILi128EEENS4_14SM90_TMA_STOREES1W_S1Y_S1Y_EEEvvEEEEvNT_6ParamsE)
        /*0008*/ 	.word	0x000000c6


	//----- nvinfo : EIATTR_FRAME_SIZE
	.align		4
.L_19:
        /*000c*/ 	.byte	0x04, 0x11
        /*000e*/ 	.short	(.L_21 - .L_20)
	.align		4
.L_20:
        /*0010*/ 	.word	index@($__internal_2_$__cuda_sm10x_tcgen05_guardrail_trap_unallocated_columns_being_dealloced)
        /*0014*/ 	.word	0x00000000


	//----- nvinfo : EIATTR_FRAME_SIZE
	.align		4
.L_21:
        /*0018*/ 	.byte	0x04, 0x11
        /*001a*/ 	.short	(.L_23 - .L_22)
	.align		4
.L_22:
        /*001c*/ 	.word	index@($__internal_1_$__cuda_sm10x_tcgen05_guardrail_trap_phase_invalid_during_alloc)
        /*0020*/ 	.word	0x00000000


	//----- nvinfo : EIATTR_FRAME_SIZE
	.align		4
.L_23:
        /*0024*/ 	.byte	0x04, 0x11
        /*0026*/ 	.short	(.L_25 - .L_24)
	.align		4
.L_24:
        /*0028*/ 	.word	index@($__internal_0_$__cuda_sm10x_tcgen05_guardrail_trap_col_being_dealloced_not_returned_by_alloc)
        /*002c*/ 	.word	0x00000000


	//----- nvinfo : EIATTR_FRAME_SIZE
	.align		4
.L_25:
        /*0030*/ 	.byte	0x04, 0x11
        /*0032*/ 	.short	(.L_27 - .L_26)
	.align		4
.L_26:
        /*0034*/ 	.word	index@(_ZN7cutlass13device_kernelINS_4gemm6kernel13GemmUniversalIN4cute5tupleIJiiiiEEENS1_10collective13CollectiveMmaINS1_35MainloopSm100TmaUmmaWarpSpecializedILi7ELi2ELi4ENS5_IJNS4_1CILi1EEESB_SB_EEEEENS5_IJNSA_ILi128EEENSA_ILi64EEESE_EEEaNS5_IJlSB_lEEEaSH_NS4_8TiledMMAINS4_8MMA_AtomIJNS4_15SM100_MMA_S8_SSIaaiLi128ELi64ELNS4_4UMMA5MajorE0ELSM_0ELNSL_8SaturateE0EEEEEENS4_6LayoutISC_NS5_IJNSA_ILi0EEESR_SR_EEEEENS5_IJNS4_10UnderscoreESU_SU_EEEEENS4_13SM90_TMA_LOADENS4_14ComposedLayoutINS4_7SwizzleILi3ELi4ELi3EEENS4_18smem_ptr_flag_bitsILi8EEENSQ_INS5_IJNSA_ILi8EEESE_EEENS5_IJSE_SB_EEEEEEEvNS4_8identityESX_S17_vS18_EENS_8epilogue10collective18CollectiveEpilogueINS1A_23Sm100TmaWarpSpecializedILi1ELi1ELi64ELb0ELb0EEEJSG_NS5_IJNSQ_ISE_SB_EENSQ_ISF_SB_EEEEEaSH_aSH_NS1A_6fusion15FusionCallbacksIS1E_NS1I_17LinearCombinationIaiaiLNS_15FloatRoundStyleE2EEESG_S1H_JEEENS4_5SM1004TMEM4LOAD26SM100_TMEM_LOAD_32dp32b64xESX_NSY_INSZ_ILi2ELi4ELi3EEES12_NSQ_INS5_IJS13_SF_EEENS5_IJSF_SB_EEEEEEENS4_39AutoVectorizingCopyWithAssumedAlignmentILi128EEENS4_14SM90_TMA_STOREES1W_S1Y_S1Y_EEEvvEEEEvNT_6ParamsE)
        /*0038*/ 	.word	0x00000000


	//----- nvinfo : EIATTR_MIN_STACK_SIZE
	.align		4
.L_27:
        /*003c*/ 	.byte	0x04, 0x12
        /*003e*/ 	.short	(.L_29 - .L_28)
	.align		4
.L_28:
        /*0040*/ 	.word	index@(_ZN7cutlass13device_kernelINS_4gemm6kernel13GemmUniversalIN4cute5tupleIJiiiiEEENS1_10collective13CollectiveMmaINS1_35MainloopSm100TmaUmmaWarpSpecializedILi7ELi2ELi4ENS5_IJNS4_1CILi1EEESB_SB_EEEEENS5_IJNSA_ILi128EEENSA_ILi64EEESE_EEEaNS5_IJlSB_lEEEaSH_NS4_8TiledMMAINS4_8MMA_AtomIJNS4_15SM100_MMA_S8_SSIaaiLi128ELi64ELNS4_4UMMA5MajorE0ELSM_0ELNSL_8SaturateE0EEEEEENS4_6LayoutISC_NS5_IJNSA_ILi0EEESR_SR_EEEEENS5_IJNS4_10UnderscoreESU_SU_EEEEENS4_13SM90_TMA_LOADENS4_14ComposedLayoutINS4_7SwizzleILi3ELi4ELi3EEENS4_18smem_ptr_flag_bitsILi8EEENSQ_INS5_IJNSA_ILi8EEESE_EEENS5_IJSE_SB_EEEEEEEvNS4_8identityESX_S17_vS18_EENS_8epilogue10collective18CollectiveEpilogueINS1A_23Sm100TmaWarpSpecializedILi1ELi1ELi64ELb0ELb0EEEJSG_NS5_IJNSQ_ISE_SB_EENSQ_ISF_SB_EEEEEaSH_aSH_NS1A_6fusion15FusionCallbacksIS1E_NS1I_17LinearCombinationIaiaiLNS_15FloatRoundStyleE2EEESG_S1H_JEEENS4_5SM1004TMEM4LOAD26SM100_TMEM_LOAD_32dp32b64xESX_NSY_INSZ_ILi2ELi4ELi3EEES12_NSQ_INS5_IJS13_SF_EEENS5_IJSF_SB_EEEEEEENS4_39AutoVectorizingCopyWithAssumedAlignmentILi128EEENS4_14SM90_TMA_STOREES1W_S1Y_S1Y_EEEvvEEEEvNT_6ParamsE)
        /*0044*/ 	.word	0x00000000
.L_29:


//--------------------- .nv.compat                --------------------------
	.section	.nv.compat,"",@"SHT_CUDA_COMPAT_INFO"
	.align	4
        /*0000*/ 	.byte	0x02, 0x09, 0x01, 0x00, 0x02, 0x02, 0x03, 0x00, 0x02, 0x05, 0x06, 0x00, 0x03, 0x07, 0x01, 0x01
        /*0010*/ 	.byte	0x02, 0x03, 0x01, 0x00, 0x02, 0x06, 0x01, 0x00, 0x04, 0x0b, 0x08, 0x00, 0x01, 0x00, 0x00, 0x00
        /*0020*/ 	.byte	0x00, 0x00, 0x00, 0x00


//--------------------- .nv.info._ZN7cutlass13device_kernelINS_4gemm6kernel13GemmUniversalIN4cute5tupleIJiiiiEEENS1_10collective13CollectiveMmaINS1_35MainloopSm100TmaUmmaWarpSpecializedILi7ELi2ELi4ENS5_IJNS4_1CILi1EEESB_SB_EEEEENS5_IJNSA_ILi128EEENSA_ILi64EEESE_EEEaNS5_IJlSB_lEEEaSH_NS4_8TiledMMAINS4_8MMA_AtomIJNS4_15SM100_MMA_S8_SSIaaiLi128ELi64ELNS4_4UMMA5MajorE0ELSM_0ELNSL_8SaturateE0EEEEEENS4_6LayoutISC_NS5_IJNSA_ILi0EEESR_SR_EEEEENS5_IJNS4_10UnderscoreESU_SU_EEEEENS4_13SM90_TMA_LOADENS4_14ComposedLayoutINS4_7SwizzleILi3ELi4ELi3EEENS4_18smem_ptr_flag_bitsILi8EEENSQ_INS5_IJNSA_ILi8EEESE_EEENS5_IJSE_SB_EEEEEEEvNS4_8identityESX_S17_vS18_EENS_8epilogue10collective18CollectiveEpilogueINS1A_23Sm100TmaWarpSpecializedILi1ELi1ELi64ELb0ELb0EEEJSG_NS5_IJNSQ_ISE_SB_EENSQ_ISF_SB_EEEEEaSH_aSH_NS1A_6fusion15FusionCallbacksIS1E_NS1I_17LinearCombinationIaiaiLNS_15FloatRoundStyleE2EEESG_S1H_JEEENS4_5SM1004TMEM4LOAD26SM100_TMEM_LOAD_32dp32b64xESX_NSY_INSZ_ILi2ELi4ELi3EEES12_NSQ_INS5_IJS13_SF_EEENS5_IJSF_SB_EEEEEEENS4_39AutoVectorizingCopyWithAssumedAlignmentILi128EEENS4_14SM90_TMA_STOREES1W_S1Y_S1Y_EEEvvEEEEvNT_6ParamsE --------------------------
	.section	.nv.info._ZN7cutlass13device_kernelINS_4gemm6kernel13GemmUniversalIN4cute5tupleIJiiiiEEENS1_10collective13CollectiveMmaINS1_35MainloopSm100TmaUmmaWarpSpecializedILi7ELi2ELi4ENS5_IJNS4_1CILi1EEESB_SB_EEEEENS5_IJNSA_ILi128EEENSA_ILi64EEESE_EEEaNS5_IJlSB_lEEEaSH_NS4_8TiledMMAINS4_8MMA_AtomIJNS4_15SM100_MMA_S8_SSIaaiLi128ELi64ELNS4_4UMMA5MajorE0ELSM_0ELNSL_8SaturateE0EEEEEENS4_6LayoutISC_NS5_IJNSA_ILi0EEESR_SR_EEEEENS5_IJNS4_10UnderscoreESU_SU_EEEEENS4_13SM90_TMA_LOADENS4_14ComposedLayoutINS4_7SwizzleILi3ELi4ELi3EEENS4_18smem_ptr_flag_bitsILi8EEENSQ_INS5_IJNSA_ILi8EEESE_EEENS5_IJSE_SB_EEEEEEEvNS4_8identityESX_S17_vS18_EENS_8epilogue10collective18CollectiveEpilogueINS1A_23Sm100TmaWarpSpecializedILi1ELi1ELi64ELb0ELb0EEEJSG_NS5_IJNSQ_ISE_SB_EENSQ_ISF_SB_EEEEEaSH_aSH_NS1A_6fusion15FusionCallbacksIS1E_NS1I_17LinearCombinationIaiaiLNS_15FloatRoundStyleE2EEESG_S1H_JEEENS4_5SM1004TMEM4LOAD26SM100_TMEM_LOAD_32dp32b64xESX_NSY_INSZ_ILi2ELi4ELi3EEES12_NSQ_INS5_IJS13_SF_EEENS5_IJSF_SB_EEEEEEENS4_39AutoVectorizingCopyWithAssumedAlignmentILi128EEENS4_14SM90_TMA_STOREES1W_S1Y_S1Y_EEEvvEEEEvNT_6ParamsE,"",@"SHT_CUDA_INFO"
	.sectionflags	@""
	.align	4


	//----- nvinfo : EIATTR_CUDA_API_VERSION
	.align		4
        /*0000*/ 	.byte	0x04, 0x37
        /*0002*/ 	.short	(.L_31 - .L_30)
.L_30:
        /*0004*/ 	.word	0x00000082


	//----- nvinfo : EIATTR_KPARAM_INFO
	.align		4
.L_31:
        /*0008*/ 	.byte	0x04, 0x17
        /*000a*/ 	.short	(.L_33 - .L_32)
.L_32:
        /*000c*/ 	.word	0x00000000
        /*0010*/ 	.short	0x0000
        /*0012*/ 	.short	0x0000
        /*0014*/ 	.byte	0x00, 0xf0, 0x01, 0x20


	//----- nvinfo : EIATTR_AT_ENTRY_FRAGMENTS
	.align		4
.L_33:
        /*0018*/ 	.byte	0x04, 0x4f
        /*001a*/ 	.short	(.L_35 - .L_34)


	//   ....[0]....
.L_34:
        /*001c*/ 	.word	0x00000006


	//----- nvinfo : EIATTR_RESERVED_SMEM_USED
	.align		4
.L_35:
        /*0020*/ 	.byte	0x01, 0x41
	.zero		2


	//----- nvinfo : EIATTR_SPARSE_MMA_MASK
	.align		4
        /*0024*/ 	.byte	0x03, 0x50
        /*0026*/ 	.short	0x0000


	//----- nvinfo : EIATTR_TCGEN05_1CTA_USED
	.align		4
        /*0028*/ 	.byte	0x01, 0x51
	.zero		2


	//----- nvinfo : EIATTR_MAXREG_COUNT
	.align		4
        /*002c*/ 	.byte	0x03, 0x1b
        /*002e*/ 	.short	0x00ff


	//----- nvinfo : EIATTR_NUM_BARRIERS
	.align		4
        /*0030*/ 	.byte	0x02, 0x4c
        /*0032*/ 	.byte	0x07
	.zero		1


	//----- nvinfo : EIATTR_EXTERNS
	.align		4
        /*0034*/ 	.byte	0x04, 0x0f
        /*0036*/ 	.short	(.L_37 - .L_36)


	//   ....[0]....
	.align		4
.L_36:
        /*0038*/ 	.word	index@(__assertfail)


	//----- nvinfo : EIATTR_MERCURY_ISA_VERSION
	.align		4
.L_37:
        /*003c*/ 	.byte	0x03, 0x5f
        /*003e*/ 	.short	0x0101


	//----- nvinfo : EIATTR_INT_WARP_WIDE_INSTR_OFFSETS
	.align		4
        /*0040*/ 	.byte	0x04, 0x31
        /*0042*/ 	.short	(.L_39 - .L_38)


	//   ....[0]....
.L_38:
        /*0044*/ 	.word	0x00001df0


	//   ....[1]....
        /*0048*/ 	.word	0x000039f0


	//   ....[2]....
        /*004c*/ 	.word	0x00003a10


	//   ....[3]....
        /*0050*/ 	.word	0x00003a40


	//   ....[4]....
        /*0054*/ 	.word	0x00004450


	//   ....[5]....
        /*0058*/ 	.word	0x00004540


	//----- nvinfo : EIATTR_COOP_GROUP_MASK_REGIDS
	.align		4
.L_39:
        /*005c*/ 	.byte	0x04, 0x29
        /*005e*/ 	.short	(.L_41 - .L_40)


	//   ....[0]....
.L_40:
        /*0060*/ 	.word	0xffffffff


	//   ....[1]....
        /*0064*/ 	.word	0xffffffff


	//   ....[2]....
        /*0068*/ 	.word	0xffffffff


	//   ....[3]....
        /*006c*/ 	.word	0xffffffff


	//   ....[4]....
        /*0070*/ 	.word	0xffffffff


	//   ....[5]....
        /*0074*/ 	.word	0xffffffff


	//   ....[6]....
        /*0078*/ 	.word	0xffffffff


	//   ....[7]....
        /*007c*/ 	.word	0xffffffff


	//   ....[8]....
        /*0080*/ 	.word	0xffffffff


	//   ....[9]....
        /*0084*/ 	.word	0xffffffff


	//   ....[10]....
        /*0088*/ 	.word	0xffffffff


	//   ....[11]....
        /*008c*/ 	.word	0xffffffff


	//   ....[12]....
        /*0090*/ 	.word	0xffffffff


	//----- nvinfo : EIATTR_COOP_GROUP_INSTR_OFFSETS
	.align		4
.L_41:
        /*0094*/ 	.byte	0x04, 0x28
        /*0096*/ 	.short	(.L_43 - .L_42)


	//   ....[0]....
.L_42:
        /*0098*/ 	.word	0x00000090


	//   ....[1]....
        /*009c*/ 	.word	0x000004d0


	//   ....[2]....
        /*00a0*/ 	.word	0x000006a0


	//   ....[3]....
        /*00a4*/ 	.word	0x000007e0


	//   ....[4]....
        /*00a8*/ 	.word	0x000008e0


	//   ....[5]....
        /*00ac*/ 	.word	0x00000a50


	//   ....[6]....
        /*00b0*/ 	.word	0x00000bf0


	//   ....[7]....
        /*00b4*/ 	.word	0x00001cd0


	//   ....[8]....
        /*00b8*/ 	.word	0x00002c60


	//   ....[9]....
        /*00bc*/ 	.word	0x00002e70


	//   ....[10]....
        /*00c0*/ 	.word	0x00002ea0


	//   ....[11]....
        /*00c4*/ 	.word	0x000038d0


	//   ....[12]....
        /*00c8*/ 	.word	0x00003b00


	//----- nvinfo : EIATTR_VRC_CTA_INIT_COUNT
	.align		4
.L_43:
        /*00cc*/ 	.byte	0x02, 0x4a
        /*00ce*/ 	.byte	0x80
	.zero		1


	//----- nvinfo : EIATTR_SYSCALL_OFFSETS
	.align		4
        /*00d0*/ 	.byte	0x04, 0x46
        /*00d2*/ 	.short	(.L_45 - .L_44)


	//   ....[0]....
.L_44:
        /*00d4*/ 	.word	0x00004f70


	//   ....[1]....
        /*00d8*/ 	.word	0x000050b0


	//   ....[2]....
        /*00dc*/ 	.word	0x00005850


	//----- nvinfo : EIATTR_MBARRIER_INSTR_OFFSETS
	.align		4
.L_45:
        /*00e0*/ 	.byte	0x04, 0x39
        /*00e2*/ 	.short	(.L_47 - .L_46)


	//   ....[0]....
.L_46:
        /*00e4*/ 	.word	0x000005b0
        /*00e8*/ 	.word	0x000000ff
        /*00ec*/ 	.word	0x00000000
        /*00f0*/ 	.short	0x0100
        /*00f2*/ 	.byte	0x05
	.zero		1


	//   ....[1]....
        /*00f4*/ 	.word	0x000005c0
        /*00f8*/ 	.word	0x000000ff
        /*00fc*/ 	.word	0x00000038
        /*0100*/ 	.short	0x0100
        /*0102*/ 	.byte	0x05
	.zero		1


	//   ....[2]....
        /*0104*/ 	.word	0x000005d0
        /*0108*/ 	.word	0x000000ff
        /*010c*/ 	.word	0x00000008
        /*0110*/ 	.short	0x0100
        /*0112*/ 	.byte	0x05
	.zero		1


	//   ....[3]....
        /*0114*/ 	.word	0x000005e0
        /*0118*/ 	.word	0x000000ff
        /*011c*/ 	.word	0x00000040
        /*0120*/ 	.short	0x0100
        /*0122*/ 	.byte	0x05
	.zero		1


	//   ....[4]....
        /*0124*/ 	.word	0x000005f0
        /*0128*/ 	.word	0x000000ff
        /*012c*/ 	.word	0x00000010
        /*0130*/ 	.short	0x0100
        /*0132*/ 	.byte	0x05
	.zero		1


	//   ....[5]....
        /*0134*/ 	.word	0x00000600
        /*0138*/ 	.word	0x000000ff
        /*013c*/ 	.word	0x00000048
        /*0140*/ 	.short	0x0100
        /*0142*/ 	.byte	0x05
	.zero		1


	//   ....[6]....
        /*0144*/ 	.word	0x00000610
        /*0148*/ 	.word	0x000000ff
        /*014c*/ 	.word	0x00000018
        /*0150*/ 	.short	0x0100
        /*0152*/ 	.byte	0x05
	.zero		1


	//   ....[7]....
        /*0154*/ 	.word	0x00000620
        /*0158*/ 	.word	0x000000ff
        /*015c*/ 	.word	0x00000050
        /*0160*/ 	.short	0x0100
        /*0162*/ 	.byte	0x05
	.zero		1


	//   ....[8]....
        /*0164*/ 	.word	0x00000630
        /*0168*/ 	.word	0x000000ff
        /*016c*/ 	.word	0x00000020
        /*0170*/ 	.short	0x0100
        /*0172*/ 	.byte	0x05
	.zero		1


	//   ....[9]....
        /*0174*/ 	.word	0x00000640
        /*0178*/ 	.word	0x000000ff
        /*017c*/ 	.word	0x00000058
        /*0180*/ 	.short	0x0100
        /*0182*/ 	.byte	0x05
	.zero		1


	//   ....[10]....
        /*0184*/ 	.word	0x00000650
        /*0188*/ 	.word	0x000000ff
        /*018c*/ 	.word	0x00000028
        /*0190*/ 	.short	0x0100
        /*0192*/ 	.byte	0x05
	.zero		1


	//   ....[11]....
        /*0194*/ 	.word	0x00000660
        /*0198*/ 	.word	0x000000ff
        /*019c*/ 	.word	0x00000060
        /*01a0*/ 	.short	0x0100
        /*01a2*/ 	.byte	0x05
	.zero		1


	//   ....[12]....
        /*01a4*/ 	.word	0x00000670
        /*01a8*/ 	.word	0x000000ff
        /*01ac*/ 	.word	0x00000030
        /*01b0*/ 	.short	0x0100
        /*01b2*/ 	.byte	0x05
	.zero		1


	//   ....[13]....
        /*01b4*/ 	.word	0x00000680
        /*01b8*/ 	.word	0x000000ff
        /*01bc*/ 	.word	0x00000068
        /*01c0*/ 	.short	0x0100
        /*01c2*/ 	.byte	0x05
	.zero		1


	//   ....[14]....
        /*01c4*/ 	.word	0x000007b0
        /*01c8*/ 	.word	0x000000ff
        /*01cc*/ 	.word	0x00000070
        /*01d0*/ 	.short	0x0100
        /*01d2*/ 	.byte	0x06
	.zero		1


	//   ....[15]....
        /*01d4*/ 	.word	0x000007c0
        /*01d8*/ 	.word	0x000000ff
        /*01dc*/ 	.word	0x00000078
        /*01e0*/ 	.short	0x0100
        /*01e2*/ 	.byte	0x06
	.zero		1


	//   ....[16]....
        /*01e4*/ 	.word	0x000008b0
        /*01e8*/ 	.word	0x000000ff
        /*01ec*/ 	.word	0x00000080
        /*01f0*/ 	.short	0x0100
        /*01f2*/ 	.byte	0x05
	.zero		1


	//   ....[17]....
        /*01f4*/ 	.word	0x000008c0
        /*01f8*/ 	.word	0x000000ff
        /*01fc*/ 	.word	0x00000088
        /*0200*/ 	.short	0x0100
        /*0202*/ 	.byte	0x05
	.zero		1


	//   ....[18]....
        /*0204*/ 	.word	0x00000a00
        /*0208*/ 	.word	0x000000ff
        /*020c*/ 	.word	0x00000090
        /*0210*/ 	.short	0x0100
        /*0212*/ 	.byte	0x05
	.zero		1


	//   ....[19]....
        /*0214*/ 	.word	0x00000a10
        /*0218*/ 	.word	0x000000ff
        /*021c*/ 	.word	0x000000a0
        /*0220*/ 	.short	0x0100
        /*0222*/ 	.byte	0x05
	.zero		1


	//   ....[20]....
        /*0224*/ 	.word	0x00000a20
        /*0228*/ 	.word	0x000000ff
        /*022c*/ 	.word	0x00000098
        /*0230*/ 	.short	0x0100
        /*0232*/ 	.byte	0x05
	.zero		1


	//   ....[21]....
        /*0234*/ 	.word	0x00000a30
        /*0238*/ 	.word	0x000000ff
        /*023c*/ 	.word	0x000000a8
        /*0240*/ 	.short	0x0100
        /*0242*/ 	.byte	0x05
	.zero		1


	//   ....[22]....
        /*0244*/ 	.word	0x00000b60
        /*0248*/ 	.word	0x000000ff
        /*024c*/ 	.word	0x000000b0
        /*0250*/ 	.short	0x0100
        /*0252*/ 	.byte	0x06
	.zero		1


	//   ....[23]....
        /*0254*/ 	.word	0x00000b70
        /*0258*/ 	.word	0x000000ff
        /*025c*/ 	.word	0x000000d0
        /*0260*/ 	.short	0x0100
        /*0262*/ 	.byte	0x06
	.zero		1


	//   ....[24]....
        /*0264*/ 	.word	0x00000b80
        /*0268*/ 	.word	0x000000ff
        /*026c*/ 	.word	0x000000b8
        /*0270*/ 	.short	0x0100
        /*0272*/ 	.byte	0x06
	.zero		1


	//   ....[25]....
        /*0274*/ 	.word	0x00000b90
        /*0278*/ 	.word	0x000000ff
        /*027c*/ 	.word	0x000000d8
        /*0280*/ 	.short	0x0100
        /*0282*/ 	.byte	0x06
	.zero		1


	//   ....[26]....
        /*0284*/ 	.word	0x00000ba0
        /*0288*/ 	.word	0x000000ff
        /*028c*/ 	.word	0x000000c0
        /*0290*/ 	.short	0x0100
        /*0292*/ 	.byte	0x06
	.zero		1


	//   ....[27]....
        /*0294*/ 	.word	0x00000bb0
        /*0298*/ 	.word	0x000000ff
        /*029c*/ 	.word	0x000000e0
        /*02a0*/ 	.short	0x0100
        /*02a2*/ 	.byte	0x06
	.zero		1


	//   ....[28]....
        /*02a4*/ 	.word	0x00000bc0
        /*02a8*/ 	.word	0x000000ff
        /*02ac*/ 	.word	0x000000c8
        /*02b0*/ 	.short	0x0100
        /*02b2*/ 	.byte	0x06
	.zero		1


	//   ....[29]....
        /*02b4*/ 	.word	0x00000bd0
        /*02b8*/ 	.word	0x000000ff
        /*02bc*/ 	.word	0x000000e8
        /*02c0*/ 	.short	0x0100
        /*02c2*/ 	.byte	0x06
	.zero		1


	//   ....[30]....
        /*02c4*/ 	.word	0x00000cc0
        /*02c8*/ 	.word	0x000000ff
        /*02cc*/ 	.word	0x000000f0
        /*02d0*/ 	.short	0x0100
        /*02d2*/ 	.byte	0x05
	.zero		1


	//   ....[31]....
        /*02d4*/ 	.word	0x00000cd0
        /*02d8*/ 	.word	0x000000ff
        /*02dc*/ 	.word	0x00000100
        /*02e0*/ 	.short	0x0100
        /*02e2*/ 	.byte	0x05
	.zero		1


	//   ....[32]....
        /*02e4*/ 	.word	0x00000ce0
        /*02e8*/ 	.word	0x000000ff
        /*02ec*/ 	.word	0x000000f8
        /*02f0*/ 	.short	0x0100
        /*02f2*/ 	.byte	0x05
	.zero		1


	//   ....[33]....
        /*02f4*/ 	.word	0x00000cf0
        /*02f8*/ 	.word	0x000000ff
        /*02fc*/ 	.word	0x00000108
        /*0300*/ 	.short	0x0100
        /*0302*/ 	.byte	0x05
	.zero		1


	//   ....[34]....
        /*0304*/ 	.word	0x000015d0
        /*0308*/ 	.word	0x00000003
        /*030c*/ 	.word	0x00000100
        /*0310*/ 	.short	0x010a
        /*0312*/ 	.byte	0xff
	.zero		1


	//   ....[35]....
        /*0314*/ 	.word	0x00001600
        /*0318*/ 	.word	0x00000003
        /*031c*/ 	.word	0x000000f0
        /*0320*/ 	.short	0x0101
        /*0322*/ 	.byte	0xff
	.zero		1


	//   ....[36]....
        /*0324*/ 	.word	0x000016d0
        /*0328*/ 	.word	0x000000ff
        /*032c*/ 	.word	0x00000038
        /*0330*/ 	.short	0x010a
        /*0332*/ 	.byte	0x08
	.zero		1


	//   ....[37]....
        /*0334*/ 	.word	0x00001770
        /*0338*/ 	.word	0x000000ff
        /*033c*/ 	.word	0x00000038
        /*0340*/ 	.short	0x010a
        /*0342*/ 	.byte	0x21
	.zero		1


	//   ....[38]....
        /*0344*/ 	.word	0x000018c0
        /*0348*/ 	.word	0x000000ff
        /*034c*/ 	.word	0x00000038
        /*0350*/ 	.short	0x010a
        /*0352*/ 	.byte	0x08
	.zero		1


	//   ....[39]....
        /*0354*/ 	.word	0x000019d0
        /*0358*/ 	.word	0x000000ff
        /*035c*/ 	.word	0x00000088
        /*0360*/ 	.short	0x0101
        /*0362*/ 	.byte	0x04
	.zero		1


	//   ....[40]....
        /*0364*/ 	.word	0x000019f0
        /*0368*/ 	.word	0x000000ff
        /*036c*/ 	.word	0x00000038
        /*0370*/ 	.short	0x010a
        /*0372*/ 	.byte	0x08
	.zero		1


	//   ....[41]....
        /*0374*/ 	.word	0x00001a70
        /*0378*/ 	.word	0x000000ff
        /*037c*/ 	.word	0x00000038
        /*0380*/ 	.short	0x010a
        /*0382*/ 	.byte	0x11
	.zero		1


	//   ....[42]....
        /*0384*/ 	.word	0x00001bc0
        /*0388*/ 	.word	0x000000ff
        /*038c*/ 	.word	0x00000038
        /*0390*/ 	.short	0x010a
        /*0392*/ 	.byte	0x08
	.zero		1


	//   ....[43]....
        /*0394*/ 	.word	0x00001d00
        /*0398*/ 	.word	0x00000002
        /*039c*/ 	.word	0x00000090
        /*03a0*/ 	.short	0x010a
        /*03a2*/ 	.byte	0xff
	.zero		1


	//   ....[44]....
        /*03a4*/ 	.word	0x00001dc0
        /*03a8*/ 	.word	0x00000002
        /*03ac*/ 	.word	0x00000000
        /*03b0*/ 	.short	0x0101
        /*03b2*/ 	.byte	0xff
	.zero		1


	//   ....[45]....
        /*03b4*/ 	.word	0x00002320
        /*03b8*/ 	.word	0x000000ff
        /*03bc*/ 	.word	0x00000000
        /*03c0*/ 	.short	0x010a
        /*03c2*/ 	.byte	0x05
	.zero		1


	//   ....[46]....
        /*03c4*/ 	.word	0x000023b0
        /*03c8*/ 	.word	0x000000ff
        /*03cc*/ 	.word	0x00000000
        /*03d0*/ 	.short	0x010a
        /*03d2*/ 	.byte	0x05
	.zero		1


	//   ....[47]....
        /*03d4*/ 	.word	0x00002440
        /*03d8*/ 	.word	0x000000ff
        /*03dc*/ 	.word	0x00000000
        /*03e0*/ 	.short	0x010a
        /*03e2*/ 	.byte	0x05
	.zero		1


	//   ....[48]....
        /*03e4*/ 	.word	0x000024d0
        /*03e8*/ 	.word	0x000000ff
        /*03ec*/ 	.word	0x00000000
        /*03f0*/ 	.short	0x010a
        /*03f2*/ 	.byte	0x05
	.zero		1


	//   ....[49]....
        /*03f4*/ 	.word	0x00002560
        /*03f8*/ 	.word	0x000000ff
        /*03fc*/ 	.word	0x00000000
        /*0400*/ 	.short	0x010a
        /*0402*/ 	.byte	0x05
	.zero		1


	//   ....[50]....
        /*0404*/ 	.word	0x000025f0
        /*0408*/ 	.word	0x000000ff
        /*040c*/ 	.word	0x00000000
        /*0410*/ 	.short	0x010a
        /*0412*/ 	.byte	0x05
	.zero		1


	//   ....[51]....
        /*0414*/ 	.word	0x00002690
        /*0418*/ 	.word	0x00000000
        /*041c*/ 	.word	0x00000000
        /*0420*/ 	.short	0x010a
        /*0422*/ 	.byte	0xff
	.zero		1


	//   ....[52]....
        /*0424*/ 	.word	0x000027b0
        /*0428*/ 	.word	0x00000000
        /*042c*/ 	.word	0x000000f0
        /*0430*/ 	.short	0x010a
        /*0432*/ 	.byte	0xff
	.zero		1


	//   ....[53]....
        /*0434*/ 	.word	0x00002810
        /*0438*/ 	.word	0x00000004
        /*043c*/ 	.word	0x00000000
        /*0440*/ 	.short	0x0101
        /*0442*/ 	.byte	0xff
	.zero		1


	//   ....[54]....
        /*0444*/ 	.word	0x00002830
        /*0448*/ 	.word	0x000000ff
        /*044c*/ 	.word	0x000000a0
        /*0450*/ 	.short	0x010a
        /*0452*/ 	.byte	0x05
	.zero		1


	//   ....[55]....
        /*0454*/ 	.word	0x00002950
        /*0458*/ 	.word	0x00000000
        /*045c*/ 	.word	0x00000090
        /*0460*/ 	.short	0x010a
        /*0462*/ 	.byte	0xff
	.zero		1


	//   ....[56]....
        /*0464*/ 	.word	0x00002a60
        /*0468*/ 	.word	0x00000000
        /*046c*/ 	.word	0x00000000
        /*0470*/ 	.short	0x0101
        /*0472*/ 	.byte	0xff
	.zero		1


	//   ....[57]....
        /*0474*/ 	.word	0x00002af0
        /*0478*/ 	.word	0x000000ff
        /*047c*/ 	.word	0x000000a0
        /*0480*/ 	.short	0x0106
        /*0482*/ 	.byte	0x05
	.zero		1


	//   ....[58]....
        /*0484*/ 	.word	0x00002b10
        /*0488*/ 	.word	0x000000ff
        /*048c*/ 	.word	0x000000a0
        /*0490*/ 	.short	0x010a
        /*0492*/ 	.byte	0x05
	.zero		1


	//   ....[59]....
        /*0494*/ 	.word	0x00002ba0
        /*0498*/ 	.word	0x000000ff
        /*049c*/ 	.word	0x000000a0
        /*04a0*/ 	.short	0x0106
        /*04a2*/ 	.byte	0x04
	.zero		1


	//   ....[60]....
        /*04a4*/ 	.word	0x00002be0
        /*04a8*/ 	.word	0x00000000
        /*04ac*/ 	.word	0x000000a0
        /*04b0*/ 	.short	0x010a
        /*04b2*/ 	.byte	0xff
	.zero		1


	//   ....[61]....
        /*04b4*/ 	.word	0x00003120
        /*04b8*/ 	.word	0x00000000
        /*04bc*/ 	.word	0x00000090
        /*04c0*/ 	.short	0x010a
        /*04c2*/ 	.byte	0xff
	.zero		1


	//   ....[62]....
        /*04c4*/ 	.word	0x00003230
        /*04c8*/ 	.word	0x00000003
        /*04cc*/ 	.word	0x00000000
        /*04d0*/ 	.short	0x0101
        /*04d2*/ 	.byte	0xff
	.zero		1


	//   ....[63]....
        /*04d4*/ 	.word	0x00003240
        /*04d8*/ 	.word	0x000000ff
        /*04dc*/ 	.word	0x00000000
        /*04e0*/ 	.short	0x010a
        /*04e2*/ 	.byte	0x06
	.zero		1


	//   ....[64]....
        /*04e4*/ 	.word	0x00003260
        /*04e8*/ 	.word	0x000000ff
        /*04ec*/ 	.word	0x000000d0
        /*04f0*/ 	.short	0x010a
        /*04f2*/ 	.byte	0x07
	.zero		1


	//   ....[65]....
        /*04f4*/ 	.word	0x00003330
        /*04f8*/ 	.word	0x000000ff
        /*04fc*/ 	.word	0x00000000
        /*0500*/ 	.short	0x010a
        /*0502*/ 	.byte	0x06
	.zero		1


	//   ....[66]....
        /*0504*/ 	.word	0x00003460
        /*0508*/ 	.word	0x000000ff
        /*050c*/ 	.word	0x00000000
        /*0510*/ 	.short	0x010a
        /*0512*/ 	.byte	0x1a
	.zero		1


	//   ....[67]....
        /*0514*/ 	.word	0x00003700
        /*0518*/ 	.word	0x000000ff
        /*051c*/ 	.word	0x00000000
        /*0520*/ 	.short	0x010a
        /*0522*/ 	.byte	0x06
	.zero		1


	//   ....[68]....
        /*0524*/ 	.word	0x00003790
        /*0528*/ 	.word	0x000000ff
        /*052c*/ 	.word	0x00000000
        /*0530*/ 	.short	0x010a
        /*0532*/ 	.byte	0x06
	.zero		1


	//   ....[69]....
        /*0534*/ 	.word	0x00003820
        /*0538*/ 	.word	0x000000ff
        /*053c*/ 	.word	0x00000000
        /*0540*/ 	.short	0x010a
        /*0542*/ 	.byte	0x06
	.zero		1


	//   ....[70]....
        /*0544*/ 	.word	0x000038b0
        /*0548*/ 	.word	0x000000ff
        /*054c*/ 	.word	0x00000000
        /*0550*/ 	.short	0x010a
        /*0552*/ 	.byte	0x07
	.zero		1


	//   ....[71]....
        /*0554*/ 	.word	0x00003cf0
        /*0558*/ 	.word	0x00000000
        /*055c*/ 	.word	0x00000090
        /*0560*/ 	.short	0x010a
        /*0562*/ 	.byte	0xff
	.zero		1


	//   ....[72]....
        /*0564*/ 	.word	0x00003de0
        /*0568*/ 	.word	0x00000000
        /*056c*/ 	.word	0x00000000
        /*0570*/ 	.short	0x0101
        /*0572*/ 	.byte	0xff
	.zero		1


	//   ....[73]....
        /*0574*/ 	.word	0x00004100
        /*0578*/ 	.word	0x000000ff
        /*057c*/ 	.word	0x00000088
        /*0580*/ 	.short	0x010a
        /*0582*/ 	.byte	0x06
	.zero		1


	//   ....[74]....
        /*0584*/ 	.word	0x00004280
        /*0588*/ 	.word	0x000000ff
        /*058c*/ 	.word	0x00000078
        /*0590*/ 	.short	0x010a
        /*0592*/ 	.byte	0x06
	.zero		1


	//   ....[75]....
        /*0594*/ 	.word	0x000045b0
        /*0598*/ 	.word	0x000000ff
        /*059c*/ 	.word	0x00000070
        /*05a0*/ 	.short	0x010b
        /*05a2*/ 	.byte	0x06
	.zero		1


	//   ....[76]....
        /*05a4*/ 	.word	0x000045d0
        /*05a8*/ 	.word	0x000000ff
        /*05ac*/ 	.word	0x00000000
        /*05b0*/ 	.short	0x0101
        /*05b2*/ 	.byte	0x25
	.zero		1


	//   ....[77]....
        /*05b4*/ 	.word	0x00004610
        /*05b8*/ 	.word	0x00000000
        /*05bc*/ 	.word	0x00000078
        /*05c0*/ 	.short	0x010a
        /*05c2*/ 	.byte	0xff
	.zero		1


	//   ....[78]....
        /*05c4*/ 	.word	0x00004980
        /*05c8*/ 	.word	0x00000000
        /*05cc*/ 	.word	0x00000090
        /*05d0*/ 	.short	0x010a
        /*05d2*/ 	.byte	0xff
	.zero		1


	//   ....[79]....
        /*05d4*/ 	.word	0x00004a90
        /*05d8*/ 	.word	0x00000000
        /*05dc*/ 	.word	0x00000000
        /*05e0*/ 	.short	0x0101
        /*05e2*/ 	.byte	0xff
	.zero		1


	//   ....[80]....
        /*05e4*/ 	.word	0x00005430
        /*05e8*/ 	.word	0x000000ff
        /*05ec*/ 	.word	0x00000070
        /*05f0*/ 	.short	0x010a
        /*05f2*/ 	.byte	0x2b
	.zero		1


	//   ....[81]....
        /*05f4*/ 	.word	0x00005440
        /*05f8*/ 	.word	0x00000094
        /*05fc*/ 	.word	0x000000b0
        /*0600*/ 	.short	0x010a
        /*0602*/ 	.byte	0xff
	.zero		1


	//   ....[82]....
        /*0604*/ 	.word	0x000055d0
        /*0608*/ 	.word	0x000000ff
        /*060c*/ 	.word	0x00000070
        /*0610*/ 	.short	0x010a
        /*0612*/ 	.byte	0x2b
	.zero		1


	//   ....[83]....
        /*0614*/ 	.word	0x000056d0
        /*0618*/ 	.word	0x000000ff
        /*061c*/ 	.word	0x00000000
        /*0620*/ 	.short	0x0101
        /*0622*/ 	.byte	0x04
	.zero		1


	//   ....[84]....
        /*0624*/ 	.word	0x00005730
        /*0628*/ 	.word	0x00000094
        /*062c*/ 	.word	0x000000b0
        /*0630*/ 	.short	0x010a
        /*0632*/ 	.byte	0xff
	.zero		1


	//   ....[85]....
        /*0634*/ 	.word	0x00005aa0
        /*0638*/ 	.word	0x000000ff
        /*063c*/ 	.word	0x00000000
        /*0640*/ 	.short	0x0101
        /*0642*/ 	.byte	0x05
	.zero		1


	//   ....[86]....
        /*0644*/ 	.word	0x00006c90
        /*0648*/ 	.word	0x00000003
        /*064c*/ 	.word	0x00000100
        /*0650*/ 	.short	0x010a
        /*0652*/ 	.byte	0xff
	.zero		1


	//   ....[87]....
        /*0654*/ 	.word	0x00006cf0
        /*0658*/ 	.word	0x00000002
        /*065c*/ 	.word	0x00000038
        /*0660*/ 	.short	0x010a
        /*0662*/ 	.byte	0xff
	.zero		1


	//   ....[88]....
        /*0664*/ 	.word	0x00006d50
        /*0668*/ 	.word	0x00000002
        /*066c*/ 	.word	0x00000038
        /*0670*/ 	.short	0x010a
        /*0672*/ 	.byte	0xff
	.zero		1


	//   ....[89]....
        /*0674*/ 	.word	0x00006da0
        /*0678*/ 	.word	0x00000002
        /*067c*/ 	.word	0x00000090
        /*0680*/ 	.short	0x010a
        /*0682*/ 	.byte	0xff
	.zero		1


	//   ....[90]....
        /*0684*/ 	.word	0x00006e00
        /*0688*/ 	.word	0x00000000
        /*068c*/ 	.word	0x00000000
        /*0690*/ 	.short	0x010a
        /*0692*/ 	.byte	0xff
	.zero		1


	//   ....[91]....
        /*0694*/ 	.word	0x00006e60
        /*0698*/ 	.word	0x00000000
        /*069c*/ 	.word	0x00000000
        /*06a0*/ 	.short	0x010a
        /*06a2*/ 	.byte	0xff
	.zero		1


	//   ....[92]....
        /*06a4*/ 	.word	0x00006ec0
        /*06a8*/ 	.word	0x00000000
        /*06ac*/ 	.word	0x00000000
        /*06b0*/ 	.short	0x010a
        /*06b2*/ 	.byte	0xff
	.zero		1


	//   ....[93]....
        /*06b4*/ 	.word	0x00006f20
        /*06b8*/ 	.word	0x00000000
        /*06bc*/ 	.word	0x00000000
        /*06c0*/ 	.short	0x010a
        /*06c2*/ 	.byte	0xff
	.zero		1


	//   ....[94]....
        /*06c4*/ 	.word	0x00006f80
        /*06c8*/ 	.word	0x00000000
        /*06cc*/ 	.word	0x00000000
        /*06d0*/ 	.short	0x010a
        /*06d2*/ 	.byte	0xff
	.zero		1


	//   ....[95]....
        /*06d4*/ 	.word	0x00006fe0
        /*06d8*/ 	.word	0x00000000
        /*06dc*/ 	.word	0x00000000
        /*06e0*/ 	.short	0x010a
        /*06e2*/ 	.byte	0xff
	.zero		1


	//   ....[96]....
        /*06e4*/ 	.word	0x00007030
        /*06e8*/ 	.word	0x00000000
        /*06ec*/ 	.word	0x000000f0
        /*06f0*/ 	.short	0x010a
        /*06f2*/ 	.byte	0xff
	.zero		1


	//   ....[97]....
        /*06f4*/ 	.word	0x00007090
        /*06f8*/ 	.word	0x00000000
        /*06fc*/ 	.word	0x000000a0
        /*0700*/ 	.short	0x010a
        /*0702*/ 	.byte	0xff
	.zero		1


	//   ....[98]....
        /*0704*/ 	.word	0x000070e0
        /*0708*/ 	.word	0x00000000
        /*070c*/ 	.word	0x00000090
        /*0710*/ 	.short	0x010a
        /*0712*/ 	.byte	0xff
	.zero		1


	//   ....[99]....
        /*0714*/ 	.word	0x00007140
        /*0718*/ 	.word	0x00000000
        /*071c*/ 	.word	0x000000a0
        /*0720*/ 	.short	0x010a
        /*0722*/ 	.byte	0xff
	.zero		1


	//   ....[100]....
        /*0724*/ 	.word	0x00007190
        /*0728*/ 	.word	0x00000000
        /*072c*/ 	.word	0x00000090
        /*0730*/ 	.short	0x010a
        /*0732*/ 	.byte	0xff
	.zero		1


	//   ....[101]....
        /*0734*/ 	.word	0x000071f0
        /*0738*/ 	.word	0x00000003
        /*073c*/ 	.word	0x000000d0
        /*0740*/ 	.short	0x010a
        /*0742*/ 	.byte	0xff
	.zero		1


	//   ....[102]....
        /*0744*/ 	.word	0x00007250
        /*0748*/ 	.word	0x00000000
        /*074c*/ 	.word	0x00000000
        /*0750*/ 	.short	0x010a
        /*0752*/ 	.byte	0xff
	.zero		1


	//   ....[103]....
        /*0754*/ 	.word	0x000072b0
        /*0758*/ 	.word	0x00000000
        /*075c*/ 	.word	0x00000000
        /*0760*/ 	.short	0x010a
        /*0762*/ 	.byte	0xff
	.zero		1


	//   ....[104]....
        /*0764*/ 	.word	0x00007310
        /*0768*/ 	.word	0x00000000
        /*076c*/ 	.word	0x00000000
        /*0770*/ 	.short	0x010a
        /*0772*/ 	.byte	0xff
	.zero		1


	//   ....[105]....
        /*0774*/ 	.word	0x00007370
        /*0778*/ 	.word	0x00000000
        /*077c*/ 	.word	0x00000000
        /*0780*/ 	.short	0x010a
        /*0782*/ 	.byte	0xff
	.zero		1


	//   ....[106]....
        /*0784*/ 	.word	0x000073d0
        /*0788*/ 	.word	0x00000000
        /*078c*/ 	.word	0x00000000
        /*0790*/ 	.short	0x010a
        /*0792*/ 	.byte	0xff
	.zero		1


	//   ....[107]....
        /*0794*/ 	.word	0x00007420
        /*0798*/ 	.word	0x00000000
        /*079c*/ 	.word	0x00000090
        /*07a0*/ 	.short	0x010a
        /*07a2*/ 	.byte	0xff
	.zero		1


	//   ....[108]....
        /*07a4*/ 	.word	0x00007480
        /*07a8*/ 	.word	0x00000000
        /*07ac*/ 	.word	0x00000088
        /*07b0*/ 	.short	0x010a
        /*07b2*/ 	.byte	0xff
	.zero		1


	//   ....[109]....
        /*07b4*/ 	.word	0x000074e0
        /*07b8*/ 	.word	0x00000003
        /*07bc*/ 	.word	0x00000078
        /*07c0*/ 	.short	0x010a
        /*07c2*/ 	.byte	0xff
	.zero		1


	//   ....[110]....
        /*07c4*/ 	.word	0x00007530
        /*07c8*/ 	.word	0x00000000
        /*07cc*/ 	.word	0x00000090
        /*07d0*/ 	.short	0x010a
        /*07d2*/ 	.byte	0xff
	.zero		1


	//   ....[111]....
        /*07d4*/ 	.word	0x00007590
        /*07d8*/ 	.word	0x00000000
        /*07dc*/ 	.word	0x00000070
        /*07e0*/ 	.short	0x010a
        /*07e2*/ 	.byte	0xff
	.zero		1


	//   ....[112]....
        /*07e4*/ 	.word	0x000075e0
        /*07e8*/ 	.word	0x00000094
        /*07ec*/ 	.word	0x000000b0
        /*07f0*/ 	.short	0x010a
        /*07f2*/ 	.byte	0xff
	.zero		1


	//----- nvinfo : EIATTR_NUM_MBARRIERS
	.align		4
.L_47:
        /*07f4*/ 	.byte	0x03, 0x38
        /*07f6*/ 	.short	0x0022


	//----- nvinfo : EIATTR_EXIT_INSTR_OFFSETS
	.align		4
        /*07f8*/ 	.byte	0x04, 0x1c
        /*07fa*/ 	.short	(.L_49 - .L_48)


	//   ....[0]....
.L_48:
        /*07fc*/ 	.word	0x000026c0


	//   ....[1]....
        /*0800*/ 	.word	0x00002bb0


	//   ....[2]....
        /*0804*/ 	.word	0x00002c10


	//   ....[3]....
        /*0808*/ 	.word	0x00003b10


	//   ....[4]....
        /*080c*/ 	.word	0x00004640


	//   ....[5]....
        /*0810*/ 	.word	0x00004680


	//   ....[6]....
        /*0814*/ 	.word	0x00006c80


	//----- nvinfo : EIATTR_MAX_THREADS
	.align		4
.L_49:
        /*0818*/ 	.byte	0x04, 0x05
        /*081a*/ 	.short	(.L_51 - .L_50)
.L_50:
        /*081c*/ 	.word	0x00000100
        /*0820*/ 	.word	0x00000001
        /*0824*/ 	.word	0x00000001


	//----- nvinfo : EIATTR_CRS_STACK_SIZE
	.align		4
.L_51:
        /*0828*/ 	.byte	0x04, 0x1e
        /*082a*/ 	.short	(.L_53 - .L_52)
.L_52:
        /*082c*/ 	.word	0x00000000


	//----- nvinfo : EIATTR_CBANK_PARAM_SIZE
	.align		4
.L_53:
        /*0830*/ 	.byte	0x03, 0x19
        /*0832*/ 	.short	0x0800


	//----- nvinfo : EIATTR_PARAM_CBANK
	.align		4
        /*0834*/ 	.byte	0x04, 0x0a
        /*0836*/ 	.short	(.L_55 - .L_54)
	.align		4
.L_54:
        /*0838*/ 	.word	index@(.nv.constant0._ZN7cutlass13device_kernelINS_4gemm6kernel13GemmUniversalIN4cute5tupleIJiiiiEEENS1_10collective13CollectiveMmaINS1_35MainloopSm100TmaUmmaWarpSpecializedILi7ELi2ELi4ENS5_IJNS4_1CILi1EEESB_SB_EEEEENS5_IJNSA_ILi128EEENSA_ILi64EEESE_EEEaNS5_IJlSB_lEEEaSH_NS4_8TiledMMAINS4_8MMA_AtomIJNS4_15SM100_MMA_S8_SSIaaiLi128ELi64ELNS4_4UMMA5MajorE0ELSM_0ELNSL_8SaturateE0EEEEEENS4_6LayoutISC_NS5_IJNSA_ILi0EEESR_SR_EEEEENS5_IJNS4_10UnderscoreESU_SU_EEEEENS4_13SM90_TMA_LOADENS4_14ComposedLayoutINS4_7SwizzleILi3ELi4ELi3EEENS4_18smem_ptr_flag_bitsILi8EEENSQ_INS5_IJNSA_ILi8EEESE_EEENS5_IJSE_SB_EEEEEEEvNS4_8identityESX_S17_vS18_EENS_8epilogue10collective18CollectiveEpilogueINS1A_23Sm100TmaWarpSpecializedILi1ELi1ELi64ELb0ELb0EEEJSG_NS5_IJNSQ_ISE_SB_EENSQ_ISF_SB_EEEEEaSH_aSH_NS1A_6fusion15FusionCallbacksIS1E_NS1I_17LinearCombinationIaiaiLNS_15FloatRoundStyleE2EEESG_S1H_JEEENS4_5SM1004TMEM4LOAD26SM100_TMEM_LOAD_32dp32b64xESX_NSY_INSZ_ILi2ELi4ELi3EEES12_NSQ_INS5_IJS13_SF_EEENS5_IJSF_SB_EEEEEEENS4_39AutoVectorizingCopyWithAssumedAlignmentILi128EEENS4_14SM90_TMA_STOREES1W_S1Y_S1Y_EEEvvEEEEvNT_6ParamsE)
        /*083c*/ 	.short	0x0380
        /*083e*/ 	.short	0x0800


	//----- nvinfo : EIATTR_SW_WAR
	.align		4
.L_55:
        /*0840*/ 	.byte	0x04, 0x36
        /*0842*/ 	.short	(.L_57 - .L_56)
.L_56:
        /*0844*/ 	.word	0x00000008
.L_57:


//--------------------- .nv.callgraph             --------------------------
	.section	.nv.callgraph,"",@"SHT_CUDA_CALLGRAPH"
	.align	4
	.sectionentsize	8
	.align		4
        /*0000*/ 	.word	0x00000000
	.align		4
        /*0004*/ 	.word	0xffffffff
	.align		4
        /*0008*/ 	.word	index@(_ZN7cutlass13device_kernelINS_4gemm6kernel13GemmUniversalIN4cute5tupleIJiiiiEEENS1_10collective13CollectiveMmaINS1_35MainloopSm100TmaUmmaWarpSpecializedILi7ELi2ELi4ENS5_IJNS4_1CILi1EEESB_SB_EEEEENS5_IJNSA_ILi128EEENSA_ILi64EEESE_EEEaNS5_IJlSB_lEEEaSH_NS4_8TiledMMAINS4_8MMA_AtomIJNS4_15SM100_MMA_S8_SSIaaiLi128ELi64ELNS4_4UMMA5MajorE0ELSM_0ELNSL_8SaturateE0EEEEEENS4_6LayoutISC_NS5_IJNSA_ILi0EEESR_SR_EEEEENS5_IJNS4_10UnderscoreESU_SU_EEEEENS4_13SM90_TMA_LOADENS4_14ComposedLayoutINS4_7SwizzleILi3ELi4ELi3EEENS4_18smem_ptr_flag_bitsILi8EEENSQ_INS5_IJNSA_ILi8EEESE_EEENS5_IJSE_SB_EEEEEEEvNS4_8identityESX_S17_vS18_EENS_8epilogue10collective18CollectiveEpilogueINS1A_23Sm100TmaWarpSpecializedILi1ELi1ELi64ELb0ELb0EEEJSG_NS5_IJNSQ_ISE_SB_EENSQ_ISF_SB_EEEEEaSH_aSH_NS1A_6fusion15FusionCallbacksIS1E_NS1I_17LinearCombinationIaiaiLNS_15FloatRoundStyleE2EEESG_S1H_JEEENS4_5SM1004TMEM4LOAD26SM100_TMEM_LOAD_32dp32b64xESX_NSY_INSZ_ILi2ELi4ELi3EEES12_NSQ_INS5_IJS13_SF_EEENS5_IJSF_SB_EEEEEEENS4_39AutoVectorizingCopyWithAssumedAlignmentILi128EEENS4_14SM90_TMA_STOREES1W_S1Y_S1Y_EEEvvEEEEvNT_6ParamsE)
	.align		4
        /*000c*/ 	.word	index@(__assertfail)
	.align		4
        /*0010*/ 	.word	0x00000000
	.align		4
        /*0014*/ 	.word	0xfffffffe
	.align		4
        /*0018*/ 	.word	0x00000000
	.align		4
        /*001c*/ 	.word	0xfffffffd
	.align		4
        /*0020*/ 	.word	0x00000000
	.align		4
        /*0024*/ 	.word	0xfffffffc


//--------------------- .nv.constant4             --------------------------
	.section	.nv.constant4,"a",@progbits
	.align	8
	.align		8
.nv.constant4:
        /*0000*/ 	.dword	__assertfail
	.align		8
        /*0008*/ 	.dword	__unnamed_1
	.align		8
        /*0010*/ 	.dword	__unnamed_2
	.align		8
        /*0018*/ 	.dword	_ZN40_INTERNAL_3577611c_4_k_cu_f4f029bd_157304cuda3std3__45__cpo5beginE
	.align		8
        /*0020*/ 	.dword	_ZN40_INTERNAL_3577611c_4_k_cu_f4f029bd_157304cuda3std3__45__cpo3endE
	.align		8
        /*0028*/ 	.dword	_ZN40_INTERNAL_3577611c_4_k_cu_f4f029bd_157304cuda3std3__45__cpo6cbeginE
	.align		8
        /*0030*/ 	.dword	_ZN40_INTERNAL_3577611c_4_k_cu_f4f029bd_157304cuda3std3__45__cpo4cendE
	.align		8
        /*0038*/ 	.dword	_ZN40_INTERNAL_3577611c_4_k_cu_f4f029bd_157304cuda3std3__442_GLOBAL__N__3577611c_4_k_cu_f4f029bd_157306ignoreE
	.align		8
        /*0040*/ 	.dword	_ZN40_INTERNAL_3577611c_4_k_cu_f4f029bd_157304cuda3std3__419piecewise_constructE
	.align		8
        /*0048*/ 	.dword	_ZN40_INTERNAL_3577611c_4_k_cu_f4f029bd_157304cuda3std3__48in_placeE
	.align		8
        /*0050*/ 	.dword	_ZN40_INTERNAL_3577611c_4_k_cu_f4f029bd_157304cuda3std6ranges3__45__cpo4swapE
	.align		8
        /*0058*/ 	.dword	_ZN40_INTERNAL_3577611c_4_k_cu_f4f029bd_157304cuda3std6ranges3__45__cpo9iter_moveE
	.align		8
        /*0060*/ 	.dword	_ZN40_INTERNAL_3577611c_4_k_cu_f4f029bd_157304cute7productE
	.align		8
        /*0068*/ 	.dword	_ZN40_INTERNAL_3577611c_4_k_cu_f4f029bd_157304cute1_E
	.align		8
        /*0070*/ 	.dword	$str$25
	.align		8
        /*0078*/ 	.dword	$str$26
	.align		8
        /*0080*/ 	.dword	$str$27
	.align		8
        /*0088*/ 	.dword	$str$28


//--------------------- .text._ZN7cutlass13device_kernelINS_4gemm6kernel13GemmUniversalIN4cute5tupleIJiiiiEEENS1_10collective13CollectiveMmaINS1_35MainloopSm100TmaUmmaWarpSpecializedILi7ELi2ELi4ENS5_IJNS4_1CILi1EEESB_SB_EEEEENS5_IJNSA_ILi128EEENSA_ILi64EEESE_EEEaNS5_IJlSB_lEEEaSH_NS4_8TiledMMAINS4_8MMA_AtomIJNS4_15SM100_MMA_S8_SSIaaiLi128ELi64ELNS4_4UMMA5MajorE0ELSM_0ELNSL_8SaturateE0EEEEEENS4_6LayoutISC_NS5_IJNSA_ILi0EEESR_SR_EEEEENS5_IJNS4_10UnderscoreESU_SU_EEEEENS4_13SM90_TMA_LOADENS4_14ComposedLayoutINS4_7SwizzleILi3ELi4ELi3EEENS4_18smem_ptr_flag_bitsILi8EEENSQ_INS5_IJNSA_ILi8EEESE_EEENS5_IJSE_SB_EEEEEEEvNS4_8identityESX_S17_vS18_EENS_8epilogue10collective18CollectiveEpilogueINS1A_23Sm100TmaWarpSpecializedILi1ELi1ELi64ELb0ELb0EEEJSG_NS5_IJNSQ_ISE_SB_EENSQ_ISF_SB_EEEEEaSH_aSH_NS1A_6fusion15FusionCallbacksIS1E_NS1I_17LinearCombinationIaiaiLNS_15FloatRoundStyleE2EEESG_S1H_JEEENS4_5SM1004TMEM4LOAD26SM100_TMEM_LOAD_32dp32b64xESX_NSY_INSZ_ILi2ELi4ELi3EEES12_NSQ_INS5_IJS13_SF_EEENS5_IJSF_SB_EEEEEEENS4_39AutoVectorizingCopyWithAssumedAlignmentILi128EEENS4_14SM90_TMA_STOREES1W_S1Y_S1Y_EEEvvEEEEvNT_6ParamsE --------------------------
	.section	.text._ZN7cutlass13device_kernelINS_4gemm6kernel13GemmUniversalIN4cute5tupleIJiiiiEEENS1_10collective13CollectiveMmaINS1_35MainloopSm100TmaUmmaWarpSpecializedILi7ELi2ELi4ENS5_IJNS4_1CILi1EEESB_SB_EEEEENS5_IJNSA_ILi128EEENSA_ILi64EEESE_EEEaNS5_IJlSB_lEEEaSH_NS4_8TiledMMAINS4_8MMA_AtomIJNS4_15SM100_MMA_S8_SSIaaiLi128ELi64ELNS4_4UMMA5MajorE0ELSM_0ELNSL_8SaturateE0EEEEEENS4_6LayoutISC_NS5_IJNSA_ILi0EEESR_SR_EEEEENS5_IJNS4_10UnderscoreESU_SU_EEEEENS4_13SM90_TMA_LOADENS4_14ComposedLayoutINS4_7SwizzleILi3ELi4ELi3EEENS4_18smem_ptr_flag_bitsILi8EEENSQ_INS5_IJNSA_ILi8EEESE_EEENS5_IJSE_SB_EEEEEEEvNS4_8identityESX_S17_vS18_EENS_8epilogue10collective18CollectiveEpilogueINS1A_23Sm100TmaWarpSpecializedILi1ELi1ELi64ELb0ELb0EEEJSG_NS5_IJNSQ_ISE_SB_EENSQ_ISF_SB_EEEEEaSH_aSH_NS1A_6fusion15FusionCallbacksIS1E_NS1I_17LinearCombinationIaiaiLNS_15FloatRoundStyleE2EEESG_S1H_JEEENS4_5SM1004TMEM4LOAD26SM100_TMEM_LOAD_32dp32b64xESX_NSY_INSZ_ILi2ELi4ELi3EEES12_NSQ_INS5_IJS13_SF_EEENS5_IJSF_SB_EEEEEEENS4_39AutoVectorizingCopyWithAssumedAlignmentILi128EEENS4_14SM90_TMA_STOREES1W_S1Y_S1Y_EEEvvEEEEvNT_6ParamsE,"ax",@progbits
	.align	128
.text._ZN7cutlass13device_kernelINS_4gemm6kernel13GemmUniversalIN4cute5tupleIJiiiiEEENS1_10collective13CollectiveMmaINS1_35MainloopSm100TmaUmmaWarpSpecializedILi7ELi2ELi4ENS5_IJNS4_1CILi1EEESB_SB_EEEEENS5_IJNSA_ILi128EEENSA_ILi64EEESE_EEEaNS5_IJlSB_lEEEaSH_NS4_8TiledMMAINS4_8MMA_AtomIJNS4_15SM100_MMA_S8_SSIaaiLi128ELi64ELNS4_4UMMA5MajorE0ELSM_0ELNSL_8SaturateE0EEEEEENS4_6LayoutISC_NS5_IJNSA_ILi0EEESR_SR_EEEEENS5_IJNS4_10UnderscoreESU_SU_EEEEENS4_13SM90_TMA_LOADENS4_14ComposedLayoutINS4_7SwizzleILi3ELi4ELi3EEENS4_18smem_ptr_flag_bitsILi8EEENSQ_INS5_IJNSA_ILi8EEESE_EEENS5_IJSE_SB_EEEEEEEvNS4_8identityESX_S17_vS18_EENS_8epilogue10collective18CollectiveEpilogueINS1A_23Sm100TmaWarpSpecializedILi1ELi1ELi64ELb0ELb0EEEJSG_NS5_IJNSQ_ISE_SB_EENSQ_ISF_SB_EEEEEaSH_aSH_NS1A_6fusion15FusionCallbacksIS1E_NS1I_17LinearCombinationIaiaiLNS_15FloatRoundStyleE2EEESG_S1H_JEEENS4_5SM1004TMEM4LOAD26SM100_TMEM_LOAD_32dp32b64xESX_NSY_INSZ_ILi2ELi4ELi3EEES12_NSQ_INS5_IJS13_SF_EEENS5_IJSF_SB_EEEEEEENS4_39AutoVectorizingCopyWithAssumedAlignmentILi128EEENS4_14SM90_TMA_STOREES1W_S1Y_S1Y_EEEvvEEEEvNT_6ParamsE:
        .type           _ZN7cutlass13device_kernelINS_4gemm6kernel13GemmUniversalIN4cute5tupleIJiiiiEEENS1_10collective13CollectiveMmaINS1_35MainloopSm100TmaUmmaWarpSpecializedILi7ELi2ELi4ENS5_IJNS4_1CILi1EEESB_SB_EEEEENS5_IJNSA_ILi128EEENSA_ILi64EEESE_EEEaNS5_IJlSB_lEEEaSH_NS4_8TiledMMAINS4_8MMA_AtomIJNS4_15SM100_MMA_S8_SSIaaiLi128ELi64ELNS4_4UMMA5MajorE0ELSM_0ELNSL_8SaturateE0EEEEEENS4_6LayoutISC_NS5_IJNSA_ILi0EEESR_SR_EEEEENS5_IJNS4_10UnderscoreESU_SU_EEEEENS4_13SM90_TMA_LOADENS4_14ComposedLayoutINS4_7SwizzleILi3ELi4ELi3EEENS4_18smem_ptr_flag_bitsILi8EEENSQ_INS5_IJNSA_ILi8EEESE_EEENS5_IJSE_SB_EEEEEEEvNS4_8identityESX_S17_vS18_EENS_8epilogue10collective18CollectiveEpilogueINS1A_23Sm100TmaWarpSpecializedILi1ELi1ELi64ELb0ELb0EEEJSG_NS5_IJNSQ_ISE_SB_EENSQ_ISF_SB_EEEEEaSH_aSH_NS1A_6fusion15FusionCallbacksIS1E_NS1I_17LinearCombinationIaiaiLNS_15FloatRoundStyleE2EEESG_S1H_JEEENS4_5SM1004TMEM4LOAD26SM100_TMEM_LOAD_32dp32b64xESX_NSY_INSZ_ILi2ELi4ELi3EEES12_NSQ_INS5_IJS13_SF_EEENS5_IJSF_SB_EEEEEEENS4_39AutoVectorizingCopyWithAssumedAlignmentILi128EEENS4_14SM90_TMA_STOREES1W_S1Y_S1Y_EEEvvEEEEvNT_6ParamsE,@function
        .size           _ZN7cutlass13device_kernelINS_4gemm6kernel13GemmUniversalIN4cute5tupleIJiiiiEEENS1_10collective13CollectiveMmaINS1_35MainloopSm100TmaUmmaWarpSpecializedILi7ELi2ELi4ENS5_IJNS4_1CILi1EEESB_SB_EEEEENS5_IJNSA_ILi128EEENSA_ILi64EEESE_EEEaNS5_IJlSB_lEEEaSH_NS4_8TiledMMAINS4_8MMA_AtomIJNS4_15SM100_MMA_S8_SSIaaiLi128ELi64ELNS4_4UMMA5MajorE0ELSM_0ELNSL_8SaturateE0EEEEEENS4_6LayoutISC_NS5_IJNSA_ILi0EEESR_SR_EEEEENS5_IJNS4_10UnderscoreESU_SU_EEEEENS4_13SM90_TMA_LOADENS4_14ComposedLayoutINS4_7SwizzleILi3ELi4ELi3EEENS4_18smem_ptr_flag_bitsILi8EEENSQ_INS5_IJNSA_ILi8EEESE_EEENS5_IJSE_SB_EEEEEEEvNS4_8identityESX_S17_vS18_EENS_8epilogue10collective18CollectiveEpilogueINS1A_23Sm100TmaWarpSpecializedILi1ELi1ELi64ELb0ELb0EEEJSG_NS5_IJNSQ_ISE_SB_EENSQ_ISF_SB_EEEEEaSH_aSH_NS1A_6fusion15FusionCallbacksIS1E_NS1I_17LinearCombinationIaiaiLNS_15FloatRoundStyleE2EEESG_S1H_JEEENS4_5SM1004TMEM4LOAD26SM100_TMEM_LOAD_32dp32b64xESX_NSY_INSZ_ILi2ELi4ELi3EEES12_NSQ_INS5_IJS13_SF_EEENS5_IJSF_SB_EEEEEEENS4_39AutoVectorizingCopyWithAssumedAlignmentILi128EEENS4_14SM90_TMA_STOREES1W_S1Y_S1Y_EEEvvEEEEvNT_6ParamsE,(.L_x_137 - _ZN7cutlass13device_kernelINS_4gemm6kernel13GemmUniversalIN4cute5tupleIJiiiiEEENS1_10collective13CollectiveMmaINS1_35MainloopSm100TmaUmmaWarpSpecializedILi7ELi2ELi4ENS5_IJNS4_1CILi1EEESB_SB_EEEEENS5_IJNSA_ILi128EEENSA_ILi64EEESE_EEEaNS5_IJlSB_lEEEaSH_NS4_8TiledMMAINS4_8MMA_AtomIJNS4_15SM100_MMA_S8_SSIaaiLi128ELi64ELNS4_4UMMA5MajorE0ELSM_0ELNSL_8SaturateE0EEEEEENS4_6LayoutISC_NS5_IJNSA_ILi0EEESR_SR_EEEEENS5_IJNS4_10UnderscoreESU_SU_EEEEENS4_13SM90_TMA_LOADENS4_14ComposedLayoutINS4_7SwizzleILi3ELi4ELi3EEENS4_18smem_ptr_flag_bitsILi8EEENSQ_INS5_IJNSA_ILi8EEESE_EEENS5_IJSE_SB_EEEEEEEvNS4_8identityESX_S17_vS18_EENS_8epilogue10collective18CollectiveEpilogueINS1A_23Sm100TmaWarpSpecializedILi1ELi1ELi64ELb0ELb0EEEJSG_NS5_IJNSQ_ISE_SB_EENSQ_ISF_SB_EEEEEaSH_aSH_NS1A_6fusion15FusionCallbacksIS1E_NS1I_17LinearCombinationIaiaiLNS_15FloatRoundStyleE2EEESG_S1H_JEEENS4_5SM1004TMEM4LOAD26SM100_TMEM_LOAD_32dp32b64xESX_NSY_INSZ_ILi2ELi4ELi3EEES12_NSQ_INS5_IJS13_SF_EEENS5_IJSF_SB_EEEEEEENS4_39AutoVectorizingCopyWithAssumedAlignmentILi128EEENS4_14SM90_TMA_STOREES1W_S1Y_S1Y_EEEvvEEEEvNT_6ParamsE)
        .other          _ZN7cutlass13device_kernelINS_4gemm6kernel13GemmUniversalIN4cute5tupleIJiiiiEEENS1_10collective13CollectiveMmaINS1_35MainloopSm100TmaUmmaWarpSpecializedILi7ELi2ELi4ENS5_IJNS4_1CILi1EEESB_SB_EEEEENS5_IJNSA_ILi128EEENSA_ILi64EEESE_EEEaNS5_IJlSB_lEEEaSH_NS4_8TiledMMAINS4_8MMA_AtomIJNS4_15SM100_MMA_S8_SSIaaiLi128ELi64ELNS4_4UMMA5MajorE0ELSM_0ELNSL_8SaturateE0EEEEEENS4_6LayoutISC_NS5_IJNSA_ILi0EEESR_SR_EEEEENS5_IJNS4_10UnderscoreESU_SU_EEEEENS4_13SM90_TMA_LOADENS4_14ComposedLayoutINS4_7SwizzleILi3ELi4ELi3EEENS4_18smem_ptr_flag_bitsILi8EEENSQ_INS5_IJNSA_ILi8EEESE_EEENS5_IJSE_SB_EEEEEEEvNS4_8identityESX_S17_vS18_EENS_8epilogue10collective18CollectiveEpilogueINS1A_23Sm100TmaWarpSpecializedILi1ELi1ELi64ELb0ELb0EEEJSG_NS5_IJNSQ_ISE_SB_EENSQ_ISF_SB_EEEEEaSH_aSH_NS1A_6fusion15FusionCallbacksIS1E_NS1I_17LinearCombinationIaiaiLNS_15FloatRoundStyleE2EEESG_S1H_JEEENS4_5SM1004TMEM4LOAD26SM100_TMEM_LOAD_32dp32b64xESX_NSY_INSZ_ILi2ELi4ELi3EEES12_NSQ_INS5_IJS13_SF_EEENS5_IJSF_SB_EEEEEEENS4_39AutoVectorizingCopyWithAssumedAlignmentILi128EEENS4_14SM90_TMA_STOREES1W_S1Y_S1Y_EEEvvEEEEvNT_6ParamsE,@"STO_CUDA_ENTRY STV_DEFAULT"
_ZN7cutlass13device_kernelINS_4gemm6kernel13GemmUniversalIN4cute5tupleIJiiiiEEENS1_10collective13CollectiveMmaINS1_35MainloopSm100TmaUmmaWarpSpecializedILi7ELi2ELi4ENS5_IJNS4_1CILi1EEESB_SB_EEEEENS5_IJNSA_ILi128EEENSA_ILi64EEESE_EEEaNS5_IJlSB_lEEEaSH_NS4_8TiledMMAINS4_8MMA_AtomIJNS4_15SM100_MMA_S8_SSIaaiLi128ELi64ELNS4_4UMMA5MajorE0ELSM_0ELNSL_8SaturateE0EEEEEENS4_6LayoutISC_NS5_IJNSA_ILi0EEESR_SR_EEEEENS5_IJNS4_10UnderscoreESU_SU_EEEEENS4_13SM90_TMA_LOADENS4_14ComposedLayoutINS4_7SwizzleILi3ELi4ELi3EEENS4_18smem_ptr_flag_bitsILi8EEENSQ_INS5_IJNSA_ILi8EEESE_EEENS5_IJSE_SB_EEEEEEEvNS4_8identityESX_S17_vS18_EENS_8epilogue10collective18CollectiveEpilogueINS1A_23Sm100TmaWarpSpecializedILi1ELi1ELi64ELb0ELb0EEEJSG_NS5_IJNSQ_ISE_SB_EENSQ_ISF_SB_EEEEEaSH_aSH_NS1A_6fusion15FusionCallbacksIS1E_NS1I_17LinearCombinationIaiaiLNS_15FloatRoundStyleE2EEESG_S1H_JEEENS4_5SM1004TMEM4LOAD26SM100_TMEM_LOAD_32dp32b64xESX_NSY_INSZ_ILi2ELi4ELi3EEES12_NSQ_INS5_IJS13_SF_EEENS5_IJSF_SB_EEEEEEENS4_39AutoVectorizingCopyWithAssumedAlignmentILi128EEENS4_14SM90_TMA_STOREES1W_S1Y_S1Y_EEEvvEEEEvNT_6ParamsE:
[----:B------:R-:W1:Y:S01]  /*0000*/  LDC R1, c[0x0][0x37c] ;  /* 0x0000df00ff017b82 */ /* 0x000e620000000800 */
[----:B------:R-:W2:Y:S01]  /*0010*/  S2R R176, SR_TID.X ;  /* 0x0000000000b07919 */ /* 0x000ea20000002100 */
[----:B------:R-:W3:Y:S01]  /*0020*/  LDCU.64 UR4, c[0x0][0x890] ;  /* 0x00011200ff0477ac */ /* 0x000ee20008000a00 */
[----:B------:R-:W-:Y:S02]  /*0030*/  PRMT R168, RZ, 0x7610, R168 ;  /* 0x00007610ffa87816 */ /* 0x000fe400000000a8 */
[----:B------:R-:W-:Y:S01]  /*0040*/  ELECT P5, URZ, PT ;  /* 0x0000000000ff782f */ /* 0x000fe200038a0000 */
[----:B------:R-:W4:Y:S01]  /*0050*/  LDCU.64 UR40, c[0x0][0x358] ;  /* 0x00006b00ff2877ac */ /* 0x000f220008000a00 */
[----:B---3--:R-:W-:-:S04]  /*0060*/  UISETP.NE.U32.AND UP0, UPT, UR4, URZ, UPT ;  /* 0x000000ff0400728c */ /* 0x008fc8000bf05070 */
[----:B------:R-:W-:Y:S01]  /*0070*/  UISETP.NE.AND.EX UP0, UPT, UR5, URZ, UPT, UP0 ;  /* 0x000000ff0500728c */ /* 0x000fe2000bf05300 */
[----:B--2---:R-:W-:-:S05]  /*0080*/  SHF.R.U32.HI R181, RZ, 0x5, R176 ;  /* 0x00000005ffb57819 */ /* 0x004fca00000116b0 */
[----:B------:R-:W2:Y:S02]  /*0090*/  SHFL.IDX PT, R0, R181, RZ, 0x1f ;  /* 0x00001fffb5007589 */ /* 0x000ea400000e0000 */
[----:B--2---:R-:W-:Y:S01]  /*00a0*/  R2UR UR8, R0 ;  /* 0x00000000000872ca */ /* 0x004fe200000e0000 */
[----:B-1--4-:R-:W-:-:S14]  /*00b0*/  BRA.U UP0, `(.L_x_0) ;  /* 0x00000001002c7547 */ /* 0x012fdc000b800000 */
[----:B------:R-:W1:Y:S02]  /*00c0*/  LDCU.64 UR6, c[0x0][0x888] ;  /* 0x00011100ff0677ac */ /* 0x000e640008000a00 */
[----:B-1----:R-:W-:-:S04]  /*00d0*/  UISETP.NE.U32.AND UP0, UPT, UR6, URZ, UPT ;  /* 0x000000ff0600728c */ /* 0x002fc8000bf05070 */
[----:B------:R-:W-:-:S09]  /*00e0*/  UISETP.NE.AND.EX UP0, UPT, UR7, URZ, UPT, UP0 ;  /* 0x000000ff0700728c */ /* 0x000fd2000bf05300 */
[----:B------:R-:W-:Y:S05]  /*00f0*/  BRA.U !UP0, `(.L_x_1) ;  /* 0x0000000108107547 */ /* 0x000fea000b800000 */
[----:B------:R-:W1:Y:S02]  /*0100*/  LDC.64 R80, c[0x0][0x888] ;  /* 0x00022200ff507b82 */ /* 0x000e640000000a00 */
[----:B-1----:R1:W5:Y:S01]  /*0110*/  LDG.E R80, desc[UR40][R80.64] ;  /* 0x0000002850507981 */ /* 0x002362000c1e1900 */
[----:B------:R-:W-:Y:S01]  /*0120*/  HFMA2 R168, -RZ, RZ, 0, 5.9604644775390625e-08 ;  /* 0x00000001ffa87431 */ /* 0x000fe200000001ff */
[----:B------:R-:W-:Y:S05]  /*0130*/  BRA `(.L_x_0) ;  /* 0x00000000000c7947 */ /* 0x000fea0003800000 */
.L_x_1:
[----:B------:R-:W1:Y:S01]  /*0140*/  LDCU UR6, c[0x0][0x880] ;  /* 0x00011000ff0677ac */ /* 0x000e620008000800 */
[----:B------:R-:W-:Y:S01]  /*0150*/  HFMA2 R168, -RZ, RZ, 0, 5.9604644775390625e-08 ;  /* 0x00000001ffa87431 */ /* 0x000fe200000001ff */
[----:B-1----:R-:W-:-:S07]  /*0160*/  MOV R80, UR6 ;  /* 0x0000000600507c02 */ /* 0x002fce0008000f00 */
.L_x_0:
[----:B------:R-:W2:Y:S02]  /*0170*/  LDCU.64 UR6, c[0x0][0x8b0] ;  /* 0x00011600ff0677ac */ /* 0x000ea40008000a00 */
[----:B--2---:R-:W-:-:S04]  /*0180*/  UISETP.NE.U32.AND UP0, UPT, UR6, URZ, UPT ;  /* 0x000000ff0600728c */ /* 0x004fc8000bf05070 */
[----:B------:R-:W-:-:S09]  /*0190*/  UISETP.NE.AND.EX UP0, UPT, UR7, URZ, UPT, UP0 ;  /* 0x000000ff0700728c */ /* 0x000fd2000bf05300 */
[----:B------:R-:W-:Y:S05]  /*01a0*/  BRA.U UP0, `(.L_x_2) ;  /* 0x0000000100247547 */ /* 0x000fea000b800000 */
[----:B------:R-:W2:Y:S02]  /*01b0*/  LDCU.64 UR6, c[0x0][0x8a8] ;  /* 0x00011500ff0677ac */ /* 0x000ea40008000a00 */
[----:B--2---:R-:W-:-:S04]  /*01c0*/  UISETP.NE.U32.AND UP0, UPT, UR6, URZ, UPT ;  /* 0x000000ff0600728c */ /* 0x004fc8000bf05070 */
[----:B------:R-:W-:-:S09]  /*01d0*/  UISETP.NE.AND.EX UP0, UPT, UR7, URZ, UPT, UP0 ;  /* 0x000000ff0700728c */ /* 0x000fd2000bf05300 */
[----:B------:R-:W-:Y:S05]  /*01e0*/  BRA.U !UP0, `(.L_x_3) ;  /* 0x00000001080c7547 */ /* 0x000fea000b800000 */
[----:B------:R-:W2:Y:S02]  /*01f0*/  LDC.64 R78, c[0x0][0x8a8] ;  /* 0x00022a00ff4e7b82 */ /* 0x000ea40000000a00 */
[----:B--2---:R2:W5:Y:S01]  /*0200*/  LDG.E R78, desc[UR40][R78.64] ;  /* 0x000000284e4e7981 */ /* 0x004562000c1e1900 */
[----:B------:R-:W-:Y:S05]  /*0210*/  BRA `(.L_x_2) ;  /* 0x0000000000087947 */ /* 0x000fea0003800000 */
.L_x_3:
[----:B------:R-:W2:Y:S02]  /*0220*/  LDCU UR6, c[0x0][0x8a0] ;  /* 0x00011400ff0677ac */ /* 0x000ea40008000800 */
[----:B--2---:R-:W-:Y:S02]  /*0230*/  MOV R78, UR6 ;  /* 0x00000006004e7c02 */ /* 0x004fe40008000f00 */
.L_x_2:
[----:B------:R-:W-:Y:S01]  /*0240*/  IMAD.U32 R0, RZ, RZ, UR8 ;  /* 0x00000008ff007e24 */ /* 0x000fe2000f8e00ff */
[----:B------:R-:W-:Y:S04]  /*0250*/  BSSY.RECONVERGENT B0, `(.L_x_4) ;  /* 0x000000c000007945 */ /* 0x000fe80003800200 */
[C---:B------:R-:W-:Y:S02]  /*0260*/  ISETP.NE.OR P1, PT, R0.reuse, 0x1, !P5 ;  /* 0x000000010000780c */ /* 0x040fe40006f25670 */
[----:B------:R-:W-:-:S11]  /*0270*/  ISETP.NE.OR P0, PT, R0, 0x3, !P5 ;  /* 0x000000030000780c */ /* 0x000fd60006f05670 */
[----:B------:R-:W-:Y:S05]  /*0280*/  @P1 BRA `(.L_x_5) ;  /* 0x0000000000201947 */ /* 0x000fea0003800000 */
[----:B------:R-:W3:Y:S02]  /*0290*/  LDCU.64 UR6, c[0x0][0x348] ;  /* 0x00006900ff0677ac */ /* 0x000ee40008000a00 */
[----:B---3--:R-:W-:Y:S02]  /*02a0*/  UIADD3 UR10, UP1, UPT, UR6, 0x80, URZ ;  /* 0x00000080060a7890 */ /* 0x008fe4000ff3e0ff */
[----:B------:R-:W-:Y:S02]  /*02b0*/  UIADD3 UR6, UP0, UPT, UR6, 0x180, URZ ;  /* 0x0000018006067890 */ /* 0x000fe4000ff1e0ff */
[----:B------:R-:W-:Y:S02]  /*02c0*/  UIADD3.X UR11, UPT, UPT, URZ, UR7, URZ, UP1, !UPT ;  /* 0x00000007ff0b7290 */ /* 0x000fe40008ffe4ff */
[----:B------:R-:W-:-:S07]  /*02d0*/  UIADD3.X UR7, UPT, UPT, URZ, UR7, URZ, UP0, !UPT ;  /* 0x00000007ff077290 */ /* 0x000fce00087fe4ff */
[----:B------:R3:W-:Y:S02]  /*02e0*/  UTMACCTL.PF [UR10] ;  /* 0x000000000a0079b9 */ /* 0x0007e40008040000 */
[----:B------:R3:W-:Y:S02]  /*02f0*/  UTMACCTL.PF [UR6] ;  /* 0x00000000060079b9 */ /* 0x0007e40008040000 */
[----:B---3--:R-:W-:Y:S01]  /*0300*/  NOP ;  /* 0x0000000000007918 */ /* 0x008fe20000000000 */
.L_x_5:
[----:B------:R-:W-:Y:S05]  /*0310*/  BSYNC.RECONVERGENT B0 ;  /* 0x0000000000007941 */ /* 0x000fea0003800200 */
.L_x_4:
[----:B------:R-:W-:Y:S04]  /*0320*/  BSSY.RECONVERGENT B0, `(.L_x_6) ;  /* 0x000000a000007945 */ /* 0x000fe80003800200 */
        /* <DEDUP_REMOVED lines=9> */
.L_x_7:
[----:B------:R-:W-:Y:S05]  /*03c0*/  BSYNC.RECONVERGENT B0 ;  /* 0x0000000000007941 */ /* 0x000fea0003800200 */
.L_x_6:
[----:B------:R-:W3:Y:S01]  /*03d0*/  LDCU.64 UR6, c[0x0][0x888] ;  /* 0x00011100ff0677ac */ /* 0x000ee20008000a00 */
[----:B------:R-:W-:Y:S02]  /*03e0*/  UISETP.EQ.U32.AND UP1, UPT, UR4, URZ, UPT ;  /* 0x000000ff0400728c */ /* 0x000fe4000bf22070 */
[----:B------:R-:W-:Y:S02]  /*03f0*/  UPLOP3.LUT UP2, UPT, UPT, UPT, UPT, 0x80, 0x8 ;  /* 0x000000000008789c */ /* 0x000fe40003f4f070 */
[----:B---3--:R-:W-:-:S04]  /*0400*/  UISETP.NE.U32.AND UP0, UPT, UR6, URZ, UPT ;  /* 0x000000ff0600728c */ /* 0x008fc8000bf05070 */
[----:B------:R-:W-:-:S04]  /*0410*/  UISETP.NE.AND.EX UP0, UPT, UR7, URZ, UPT, UP0 ;  /* 0x000000ff0700728c */ /* 0x000fc8000bf05300 */
[----:B------:R-:W-:-:S04]  /*0420*/  UISETP.EQ.OR.EX UP3, UPT, UR5, URZ, !UP0, UP1 ;  /* 0x000000ff0500728c */ /* 0x000fc8000c762710 */
[----:B------:R-:W-:-:S05]  /*0430*/  UP2UR UR44, UPR, URZ, 0x8 ;  /* 0x00000008ff2c7883 */ /* 0x000fca0008000000 */
[----:B------:R-:W-:Y:S07]  /*0440*/  BRA.U !UP3, `(.L_x_8) ;  /* 0x000000010b207547 */ /* 0x000fee000b800000 */
[----:B-----5:R-:W-:Y:S01]  /*0450*/  R2UR UR6, R80 ;  /* 0x00000000500672ca */ /* 0x020fe200000e0000 */
[----:B------:R-:W-:Y:S02]  /*0460*/  UISETP.NE.U32.AND UP2, UPT, UR4, URZ, UPT ;  /* 0x000000ff0400728c */ /* 0x000fe4000bf45070 */
[----:B------:R-:W-:Y:S02]  /*0470*/  USEL UR4, URZ, 0xffffffff, UP0 ;  /* 0xffffffffff047887 */ /* 0x000fe40008000000 */
[----:B------:R-:W-:-:S08]  /*0480*/  UISETP.NE.AND.EX UP2, UPT, UR5, URZ, UPT, UP2 ;  /* 0x000000ff0500728c */ /* 0x000fd0000bf45320 */
[----:B------:R-:W-:-:S04]  /*0490*/  UISETP.NE.AND UP1, UPT, UR6, URZ, UPT ;  /* 0x000000ff0600728c */ /* 0x000fc8000bf25270 */
[----:B------:R-:W-:-:S04]  /*04a0*/  @!UP2 USEL UR4, URZ, 0xffffffff, UP1 ;  /* 0xffffffffff04a887 */ /* 0x000fc80008800000 */
[----:B------:R-:W-:-:S04]  /*04b0*/  ULOP3.LUT UR4, UR4, 0x1, URZ, 0xc0, !UPT ;  /* 0x0000000104047892 */ /* 0x000fc8000f8ec0ff */
[----:B------:R-:W-:-:S11]  /*04c0*/  UISETP.NE.U32.AND UP2, UPT, UR4, 0x1, UPT ;  /* 0x000000010400788c */ /* 0x000fd6000bf45070 */
.L_x_8:
[----:B------:R-:W3:Y:S01]  /*04d0*/  SHFL.IDX PT, R2, R181, RZ, 0x1f ;  /* 0x00001fffb5027589 */ /* 0x000ee200000e0000 */
[----:B------:R-:W-:-:S04]  /*04e0*/  UISETP.NE.AND UP1, UPT, UR8, 0x2, UPT ;  /* 0x000000020800788c */ /* 0x000fc8000bf25270 */
[----:B------:R-:W-:Y:S01]  /*04f0*/  USEL UR13, URZ, 0x1, UP1 ;  /* 0x00000001ff0d7887 */ /* 0x000fe20008800000 */
[----:B---3--:R-:W-:-:S13]  /*0500*/  ISETP.NE.AND P0, PT, R2, RZ, PT ;  /* 0x000000ff0200720c */ /* 0x008fda0003f05270 */
[----:B------:R-:W-:Y:S05]  /*0510*/  @P0 BRA `(.L_x_9) ;  /* 0x0000000000600947 */ /* 0x000fea0003800000 */
[----:B------:R-:W3:Y:S01]  /*0520*/  S2UR UR5, SR_CgaCtaId ;  /* 0x00000000000579c3 */ /* 0x000ee20000008800 */
[----:B------:R-:W-:Y:S01]  /*0530*/  UMOV UR6, 0x400 ;  /* 0x0000040000067882 */ /* 0x000fe20000000000 */
[----:B------:R-:W-:Y:S01]  /*0540*/  UMOV UR4, 0x1 ;  /* 0x0000000100047882 */ /* 0x000fe20000000000 */
[----:B------:R-:W-:Y:S01]  /*0550*/  ELECT P0, URZ, PT ;  /* 0x0000000000ff782f */ /* 0x000fe20003800000 */
[----:B---3--:R-:W-:Y:S02]  /*0560*/  ULEA UR5, UR5, UR6, 0x18 ;  /* 0x0000000605057291 */ /* 0x008fe4000f8ec0ff */
[----:B------:R-:W-:-:S04]  /*0570*/  UIADD3 UR6, UPT, UPT, -UR4, 0x100000, URZ ;  /* 0x0010000004067890 */ /* 0x000fc8000fffe1ff */
[----:B------:R-:W-:Y:S02]  /*0580*/  USHF.L.U32 UR7, UR6, 0xb, URZ ;  /* 0x0000000b06077899 */ /* 0x000fe400080006ff */
[----:B------:R-:W-:Y:S01]  /*0590*/  USHF.L.U32 UR6, UR6, 0x1, URZ ;  /* 0x0000000106067899 */ /* 0x000fe200080006ff */
[----:B------:R-:W3:Y:S11]  /*05a0*/  FENCE.VIEW.ASYNC.S ;  /* 0x00000000000073c6 */ /* 0x000ef60000000000 */
[----:B---3--:R3:W4:Y:S01]  /*05b0*/  SYNCS.EXCH.64 URZ, [UR5], UR6 ;  /* 0x0000000605ff75b2 */ /* 0x0087220008000100 */
[----:B------:R3:W1:Y:S01]  /*05c0*/  SYNCS.EXCH.64 URZ, [UR5+0x38], UR6 ;  /* 0x0000380605ff75b2 */ /* 0x0006620008000100 */
        /* <DEDUP_REMOVED lines=11> */
[----:B------:R3:W1:Y:S02]  /*0680*/  SYNCS.EXCH.64 URZ, [UR5+0x68], UR6 ;  /* 0x0000680605ff75b2 */ /* 0x0006640008000100 */
[----:B---3--:R-:W-:Y:S01]  /*0690*/  NOP ;  /* 0x0000000000007918 */ /* 0x008fe20000000000 */
.L_x_9:
[----:B------:R-:W3:Y:S01]  /*06a0*/  SHFL.IDX PT, R2, R181, RZ, 0x1f ;  /* 0x00001fffb5027589 */ /* 0x000ee200000e0000 */
[----:B------:R-:W-:Y:S01]  /*06b0*/  NOP ;  /* 0x0000000000007918 */ /* 0x000fe20000000000 */
[----:B---3--:R-:W-:-:S13]  /*06c0*/  ISETP.NE.AND P0, PT, R2, 0x1, PT ;  /* 0x000000010200780c */ /* 0x008fda0003f05270 */
[----:B------:R-:W-:Y:S05]  /*06d0*/  @P0 BRA `(.L_x_10) ;  /* 0x0000000000400947 */ /* 0x000fea0003800000 */
[----:B------:R-:W3:Y:S01]  /*06e0*/  S2UR UR6, SR_CgaCtaId ;  /* 0x00000000000679c3 */ /* 0x000ee20000008800 */
[----:B------:R-:W-:Y:S01]  /*06f0*/  UMOV UR7, 0x400 ;  /* 0x0000040000077882 */ /* 0x000fe20000000000 */
[----:B------:R-:W-:Y:S01]  /*0700*/  UMOV UR5, 0x20 ;  /* 0x0000002000057882 */ /* 0x000fe20000000000 */
[----:B------:R-:W-:Y:S01]  /*0710*/  UMOV UR4, 0x80 ;  /* 0x0000008000047882 */ /* 0x000fe20000000000 */
[----:B------:R-:W-:-:S04]  /*0720*/  UIADD3 UR10, UPT, UPT, -UR5, 0x100000, URZ ;  /* 0x00100000050a7890 */ /* 0x000fc8000fffe1ff */
[----:B------:R-:W-:Y:S02]  /*0730*/  USHF.L.U32 UR11, UR10, 0xb, URZ ;  /* 0x0000000b0a0b7899 */ /* 0x000fe400080006ff */
[----:B------:R-:W-:Y:S02]  /*0740*/  USHF.L.U32 UR10, UR10, 0x1, URZ ;  /* 0x000000010a0a7899 */ /* 0x000fe400080006ff */
[----:B------:R-:W-:-:S04]  /*0750*/  UIADD3 UR4, UPT, UPT, -UR4, 0x100000, URZ ;  /* 0x0010000004047890 */ /* 0x000fc8000fffe1ff */
[----:B------:R-:W-:Y:S02]  /*0760*/  USHF.L.U32 UR5, UR4, 0xb, URZ ;  /* 0x0000000b04057899 */ /* 0x000fe400080006ff */
[----:B------:R-:W-:Y:S01]  /*0770*/  USHF.L.U32 UR4, UR4, 0x1, URZ ;  /* 0x0000000104047899 */ /* 0x000fe200080006ff */
[----:B------:R-:W-:Y:S01]  /*0780*/  ELECT P0, URZ, PT ;  /* 0x0000000000ff782f */ /* 0x000fe20003800000 */
[----:B---3--:R-:W-:Y:S01]  /*0790*/  ULEA UR6, UR6, UR7, 0x18 ;  /* 0x0000000706067291 */ /* 0x008fe2000f8ec0ff */
[----:B------:R-:W3:Y:S11]  /*07a0*/  FENCE.VIEW.ASYNC.S ;  /* 0x00000000000073c6 */ /* 0x000ef60000000000 */
[----:B---3--:R3:W1:Y:S01]  /*07b0*/  SYNCS.EXCH.64 URZ, [UR6+0x70], UR10 ;  /* 0x0000700a06ff75b2 */ /* 0x0086620008000100 */
[----:B------:R3:W1:Y:S01]  /*07c0*/  SYNCS.EXCH.64 URZ, [UR6+0x78], UR4 ;  /* 0x0000780406ff75b2 */ /* 0x0006620008000100 */
[----:B------:R-:W-:Y:S01]  /*07d0*/  NOP ;  /* 0x0000000000007918 */ /* 0x000fe20000000000 */
.L_x_10:
[----:B------:R-:W2:Y:S01]  /*07e0*/  SHFL.IDX PT, R2, R181, RZ, 0x1f ;  /* 0x00001fffb5027589 */ /* 0x000ea200000e0000 */
[----:B------:R-:W-:Y:S01]  /*07f0*/  NOP ;  /* 0x0000000000007918 */ /* 0x000fe20000000000 */
[----:B--2---:R-:W-:-:S13]  /*0800*/  ISETP.NE.AND P0, PT, R2, 0x3, PT ;  /* 0x000000030200780c */ /* 0x004fda0003f05270 */
[----:B------:R-:W-:Y:S05]  /*0810*/  @P0 BRA `(.L_x_11) ;  /* 0x0000000000300947 */ /* 0x000fea0003800000 */
[----:B---3--:R-:W2:Y:S01]  /*0820*/  S2UR UR5, SR_CgaCtaId ;  /* 0x00000000000579c3 */ /* 0x008ea20000008800 */
[----:B------:R-:W-:Y:S01]  /*0830*/  UMOV UR6, 0x400 ;  /* 0x0000040000067882 */ /* 0x000fe20000000000 */
[----:B------:R-:W-:Y:S01]  /*0840*/  UMOV UR4, 0x20 ;  /* 0x0000002000047882 */ /* 0x000fe20000000000 */
[----:B------:R-:W-:Y:S01]  /*0850*/  ELECT P0, URZ, PT ;  /* 0x0000000000ff782f */ /* 0x000fe20003800000 */
[----:B--2---:R-:W-:Y:S02]  /*0860*/  ULEA UR5, UR5, UR6, 0x18 ;  /* 0x0000000605057291 */ /* 0x004fe4000f8ec0ff */
[----:B------:R-:W-:-:S04]  /*0870*/  UIADD3 UR6, UPT, UPT, -UR4, 0x100000, URZ ;  /* 0x0010000004067890 */ /* 0x000fc8000fffe1ff */
[----:B------:R-:W-:Y:S02]  /*0880*/  USHF.L.U32 UR7, UR6, 0xb, URZ ;  /* 0x0000000b06077899 */ /* 0x000fe400080006ff */
[----:B------:R-:W-:Y:S01]  /*0890*/  USHF.L.U32 UR6, UR6, 0x1, URZ ;  /* 0x0000000106067899 */ /* 0x000fe200080006ff */
[----:B------:R-:W2:Y:S11]  /*08a0*/  FENCE.VIEW.ASYNC.S ;  /* 0x00000000000073c6 */ /* 0x000eb60000000000 */
[----:B--2---:R2:W3:Y:S01]  /*08b0*/  SYNCS.EXCH.64 URZ, [UR5+0x80], UR6 ;  /* 0x0000800605ff75b2 */ /* 0x0044e20008000100 */
[----:B------:R2:W1:Y:S01]  /*08c0*/  SYNCS.EXCH.64 URZ, [UR5+0x88], UR6 ;  /* 0x0000880605ff75b2 */ /* 0x0004620008000100 */
[----:B------:R-:W-:Y:S01]  /*08d0*/  NOP ;  /* 0x0000000000007918 */ /* 0x000fe20000000000 */
.L_x_11:
[----:B------:R-:W4:Y:S01]  /*08e0*/  SHFL.IDX PT, R2, R181, RZ, 0x1f ;  /* 0x00001fffb5027589 */ /* 0x000f2200000e0000 */
[----:B------:R-:W-:Y:S01]  /*08f0*/  NOP ;  /* 0x0000000000007918 */ /* 0x000fe20000000000 */
[----:B----4-:R-:W-:-:S13]  /*0900*/  ISETP.NE.AND P0, PT, R2, 0x4, PT ;  /* 0x000000040200780c */ /* 0x010fda0003f05270 */
[----:B------:R-:W-:Y:S05]  /*0910*/  @P0 BRA `(.L_x_12) ;  /* 0x00000000004c0947 */ /* 0x000fea0003800000 */
[----:B--23--:R-:W2:Y:S01]  /*0920*/  S2UR UR5, SR_CgaCtaId ;  /* 0x00000000000579c3 */ /* 0x00cea20000008800 */
[----:B------:R-:W-:Y:S01]  /*0930*/  UMOV UR7, 0x100 ;  /* 0x0000010000077882 */ /* 0x000fe20000000000 */
[----:B------:R-:W-:Y:S01]  /*0940*/  UMOV UR6, 0x400 ;  /* 0x0000040000067882 */ /* 0x000fe20000000000 */
[----:B------:R-:W-:Y:S01]  /*0950*/  USEL UR7, UR7, 0xe0, UP2 ;  /* 0x000000e007077887 */ /* 0x000fe20009000000 */
[----:B------:R-:W-:Y:S01]  /*0960*/  UMOV UR4, 0x1 ;  /* 0x0000000100047882 */ /* 0x000fe20000000000 */
[----:B------:R-:W-:Y:S01]  /*0970*/  ELECT P0, URZ, PT ;  /* 0x0000000000ff782f */ /* 0x000fe20003800000 */
[----:B------:R-:W-:-:S04]  /*0980*/  UIADD3 UR10, UPT, UPT, -UR4, 0x100000, URZ ;  /* 0x00100000040a7890 */ /* 0x000fc8000fffe1ff */
[----:B------:R-:W-:Y:S02]  /*0990*/  USHF.L.U32 UR11, UR10, 0xb, URZ ;  /* 0x0000000b0a0b7899 */ /* 0x000fe400080006ff */
[----:B------:R-:W-:Y:S02]  /*09a0*/  USHF.L.U32 UR10, UR10, 0x1, URZ ;  /* 0x000000010a0a7899 */ /* 0x000fe400080006ff */
[----:B--2---:R-:W-:Y:S02]  /*09b0*/  ULEA UR5, UR5, UR6, 0x18 ;  /* 0x0000000605057291 */ /* 0x004fe4000f8ec0ff */
[----:B------:R-:W-:-:S04]  /*09c0*/  UIADD3 UR6, UPT, UPT, -UR7, 0x100000, URZ ;  /* 0x0010000007067890 */ /* 0x000fc8000fffe1ff */
[----:B------:R-:W-:Y:S02]  /*09d0*/  USHF.L.U32 UR7, UR6, 0xb, URZ ;  /* 0x0000000b06077899 */ /* 0x000fe400080006ff */
[----:B------:R-:W-:Y:S01]  /*09e0*/  USHF.L.U32 UR6, UR6, 0x1, URZ ;  /* 0x0000000106067899 */ /* 0x000fe200080006ff */
[----:B------:R-:W2:Y:S03]  /*09f0*/  FENCE.VIEW.ASYNC.S ;  /* 0x00000000000073c6 */ /* 0x000ea60000000000 */
[----:B--2---:R4:W2:Y:S08]  /*0a00*/  SYNCS.EXCH.64 URZ, [UR5+0x90], UR10 ;  /* 0x0000900a05ff75b2 */ /* 0x0048b00008000100 */
[----:B------:R4:W3:Y:S01]  /*0a10*/  SYNCS.EXCH.64 URZ, [UR5+0xa0], UR6 ;  /* 0x0000a00605ff75b2 */ /* 0x0008e20008000100 */
[----:B------:R4:W1:Y:S01]  /*0a20*/  SYNCS.EXCH.64 URZ, [UR5+0x98], UR10 ;  /* 0x0000980a05ff75b2 */ /* 0x0008620008000100 */
[----:B------:R4:W1:Y:S02]  /*0a30*/  SYNCS.EXCH.64 URZ, [UR5+0xa8], UR6 ;  /* 0x0000a80605ff75b2 */ /* 0x0008640008000100 */
[----:B----4-:R-:W-:Y:S01]  /*0a40*/  NOP ;  /* 0x0000000000007918 */ /* 0x010fe20000000000 */
.L_x_12:
[----:B------:R-:W4:Y:S01]  /*0a50*/  SHFL.IDX PT, R2, R181, RZ, 0x1f ;  /* 0x00001fffb5027589 */ /* 0x000f2200000e0000 */
[----:B------:R-:W-:Y:S01]  /*0a60*/  NOP ;  /* 0x0000000000007918 */ /* 0x000fe20000000000 */
[----:B----4-:R-:W-:-:S13]  /*0a70*/  ISETP.NE.AND P0, PT, R2, 0x5, PT ;  /* 0x000000050200780c */ /* 0x010fda0003f05270 */
[----:B------:R-:W-:Y:S05]  /*0a80*/  @P0 BRA `(.L_x_13) ;  /* 0x0000000000580947 */ /* 0x000fea0003800000 */
[----:B--23--:R-:W2:Y:S01]  /*0a90*/  S2UR UR6, SR_CgaCtaId ;  /* 0x00000000000679c3 */ /* 0x00cea20000008800 */
        /* <DEDUP_REMOVED lines=10> */
[----:B--2---:R-:W-:Y:S01]  /*0b40*/  ULEA UR6, UR6, UR7, 0x18 ;  /* 0x0000000706067291 */ /* 0x004fe2000f8ec0ff */
[----:B------:R-:W2:Y:S11]  /*0b50*/  FENCE.VIEW.ASYNC.S ;  /* 0x00000000000073c6 */ /* 0x000eb60000000000 */
[----:B--2---:R4:W2:Y:S01]  /*0b60*/  SYNCS.EXCH.64 URZ, [UR6+0xb0], UR10 ;  /* 0x0000b00a06ff75b2 */ /* 0x0048a20008000100 */
[----:B------:R4:W3:Y:S01]  /*0b70*/  SYNCS.EXCH.64 URZ, [UR6+0xd0], UR4 ;  /* 0x0000d00406ff75b2 */ /* 0x0008e20008000100 */
[----:B------:R4:W1:Y:S01]  /*0b80*/  SYNCS.EXCH.64 URZ, [UR6+0xb8], UR10 ;  /* 0x0000b80a06ff75b2 */ /* 0x0008620008000100 */
[----:B------:R4:W1:Y:S01]  /*0b90*/  SYNCS.EXCH.64 URZ, [UR6+0xd8], UR4 ;  /* 0x0000d80406ff75b2 */ /* 0x0008620008000100 */
[----:B------:R4:W1:Y:S01]  /*0ba0*/  SYNCS.EXCH.64 URZ, [UR6+0xc0], UR10 ;  /* 0x0000c00a06ff75b2 */ /* 0x0008620008000100 */
[----:B------:R4:W1:Y:S01]  /*0bb0*/  SYNCS.EXCH.64 URZ, [UR6+0xe0], UR4 ;  /* 0x0000e00406ff75b2 */ /* 0x0008620008000100 */
[----:B------:R4:W1:Y:S01]  /*0bc0*/  SYNCS.EXCH.64 URZ, [UR6+0xc8], UR10 ;  /* 0x0000c80a06ff75b2 */ /* 0x0008620008000100 */
[----:B------:R4:W1:Y:S02]  /*0bd0*/  SYNCS.EXCH.64 URZ, [UR6+0xe8], UR4 ;  /* 0x0000e80406ff75b2 */ /* 0x0008640008000100 */
[----:B----4-:R-:W-:Y:S01]  /*0be0*/  NOP ;  /* 0x0000000000007918 */ /* 0x010fe20000000000 */
.L_x_13:
[----:B------:R-:W4:Y:S01]  /*0bf0*/  SHFL.IDX PT, R2, R181, RZ, 0x1f ;  /* 0x00001fffb5027589 */ /* 0x000f2200000e0000 */
[----:B------:R-:W-:Y:S01]  /*0c00*/  NOP ;  /* 0x0000000000007918 */ /* 0x000fe20000000000 */
[----:B----4-:R-:W-:-:S13]  /*0c10*/  ISETP.NE.AND P0, PT, R2, 0x3, PT ;  /* 0x000000030200780c */ /* 0x010fda0003f05270 */
[----:B------:R-:W-:Y:S05]  /*0c20*/  @P0 BRA `(.L_x_14) ;  /* 0x0000000000380947 */ /* 0x000fea0003800000 */
[----:B--23--:R-:W2:Y:S01]  /*0c30*/  S2UR UR5, SR_CgaCtaId ;  /* 0x00000000000579c3 */ /* 0x00cea20000008800 */
        /* <DEDUP_REMOVED lines=8> */
[----:B--2---:R4:W2:Y:S01]  /*0cc0*/  SYNCS.EXCH.64 URZ, [UR5+0xf0], UR6 ;  /* 0x0000f00605ff75b2 */ /* 0x0048a20008000100 */
[----:B------:R4:W3:Y:S01]  /*0cd0*/  SYNCS.EXCH.64 URZ, [UR5+0x100], UR6 ;  /* 0x0001000605ff75b2 */ /* 0x0008e20008000100 */
[----:B------:R4:W1:Y:S01]  /*0ce0*/  SYNCS.EXCH.64 URZ, [UR5+0xf8], UR6 ;  /* 0x0000f80605ff75b2 */ /* 0x0008620008000100 */
[----:B------:R4:W1:Y:S02]  /*0cf0*/  SYNCS.EXCH.64 URZ, [UR5+0x108], UR6 ;  /* 0x0001080605ff75b2 */ /* 0x0008640008000100 */
[----:B----4-:R-:W-:Y:S01]  /*0d00*/  NOP ;  /* 0x0000000000007918 */ /* 0x010fe20000000000 */
.L_x_14:
[----:B--23--:R-:W2:Y:S01]  /*0d10*/  S2UR UR5, SR_CTAID.X ;  /* 0x00000000000579c3 */ /* 0x00cea20000002500 */
[----:B------:R-:W-:-:S05]  /*0d20*/  CS2R.32 R167, SR_CgaSize ;  /* 0x0000000000a77805 */ /* 0x000fca0000008a00 */
[----:B------:R-:W-:-:S05]  /*0d30*/  IMAD R167, R167, -0xa0, RZ ;  /* 0xffffff60a7a77824 */ /* 0x000fca00078e02ff */
[----:B------:R-:W-:-:S14]  /*0d40*/  R2UR UR7, R167 ;  /* 0x00000000a70772ca */ /* 0x000fdc00000e0000 */
[----:B------:R-:W3:Y:S01]  /*0d50*/  LDCU UR7, c[0x0][UR7+0x2b0] ;  /* 0x00005600070777ac */ /* 0x000ee20008000800 */
[----:B------:R-:W-:Y:S01]  /*0d60*/  NOP ;  /* 0x0000000000007918 */ /* 0x000fe20000000000 */
[----:B------:R-:W-:-:S05]  /*0d70*/  CS2R.32 R167, SR_CgaSize ;  /* 0x0000000000a77805 */ /* 0x000fca0000008a00 */
[----:B------:R-:W-:-:S05]  /*0d80*/  IMAD R167, R167, -0xa0, RZ ;  /* 0xffffff60a7a77824 */ /* 0x000fca00078e02ff */
[----:B------:R-:W-:-:S14]  /*0d90*/  R2UR UR6, R167 ;  /* 0x00000000a70672ca */ /* 0x000fdc00000e0000 */
[----:B------:R-:W4:Y:S01]  /*0da0*/  LDCU UR6, c[0x0][UR6+0x2b4] ;  /* 0x00005680060677ac */ /* 0x000f220008000800 */
[----:B------:R-:W1:Y:S08]  /*0db0*/  S2UR UR4, SR_CTAID.Y ;  /* 0x00000000000479c3 */ /* 0x000e700000002600 */
[----:B------:R-:W4:Y:S01]  /*0dc0*/  LDC R9, c[0x0][0xb24] ;  /* 0x0002c900ff097b82 */ /* 0x000f220000000800 */
[----:B--2---:R-:W-:-:S02]  /*0dd0*/  I2FP.F32.U32 R4, UR5 ;  /* 0x0000000500047c45 */ /* 0x004fc40008201000 */
[----:B------:R-:W-:-:S05]  /*0de0*/  CS2R.32 R5, SR_CgaSize ;  /* 0x0000000000057805 */ /* 0x000fca0000008a00 */
[----:B------:R-:W-:-:S06]  /*0df0*/  IMAD R5, R5, -0xa0, RZ ;  /* 0xffffff6005057824 */ /* 0x000fcc00078e02ff */
[----:B------:R-:W2:Y:S01]  /*0e00*/  LDC R5, c[0x0][R5+0x2a0] ;  /* 0x0000a80005057b82 */ /* 0x000ea20000000800 */
[----:B------:R-:W-:Y:S01]  /*0e10*/  MOV R167, UR5 ;  /* 0x0000000500a77c02 */ /* 0x000fe20008000f00 */
[----:B---3--:R-:W-:Y:S01]  /*0e20*/  FMUL R4, R4, UR7 ;  /* 0x0000000704047c20 */ /* 0x008fe20008400000 */
[----:B-1----:R-:W-:Y:S02]  /*0e30*/  I2FP.F32.U32 R2, UR4 ;  /* 0x0000000400027c45 */ /* 0x002fe40008201000 */
[----:B------:R-:W-:-:S05]  /*0e40*/  CS2R.32 R3, SR_CgaSize ;  /* 0x0000000000037805 */ /* 0x000fca0000008a00 */
[----:B------:R-:W-:-:S06]  /*0e50*/  IMAD R3, R3, -0xa0, RZ ;  /* 0xffffff6003037824 */ /* 0x000fcc00078e02ff */
[----:B------:R-:W1:Y:S01]  /*0e60*/  LDC R3, c[0x0][R3+0x2a4] ;  /* 0x0000a90003037b82 */ /* 0x000e620000000800 */
[----:B------:R-:W3:Y:S01]  /*0e70*/  F2I.U32.TRUNC.NTZ R166, R4 ;  /* 0x0000000400a67305 */ /* 0x000ee2000020f000 */
[----:B------:R-:W-:Y:S01]  /*0e80*/  MOV R165, UR4 ;  /* 0x0000000400a57c02 */ /* 0x000fe20008000f00 */
[----:B----4-:R-:W-:-:S05]  /*0e90*/  FMUL R2, R2, UR6 ;  /* 0x0000000602027c20 */ /* 0x010fca0008400000 */
[----:B------:R-:W-:Y:S01]  /*0ea0*/  BAR.SYNC.DEFER_BLOCKING 0x0 ;  /* 0x0000000000007b1d */ /* 0x000fe20000010000 */
[----:B------:R-:W-:-:S05]  /*0eb0*/  ISETP.GE.AND P0, PT, R9, 0x1, PT ;  /* 0x000000010900780c */ /* 0x000fca0003f06270 */
[----:B------:R-:W4:Y:S02]  /*0ec0*/  F2I.U32.TRUNC.NTZ R164, R2 ;  /* 0x0000000200a47305 */ /* 0x000f24000020f000 */
[----:B------:R-:W1:Y:S01]  /*0ed0*/  S2UR UR36, SR_CTAID.Z ;  /* 0x00000000002479c3 */ /* 0x000e620000002700 */
[----:B---3--:R-:W-:-:S05]  /*0ee0*/  IADD3 R166, PT, PT, -R166, RZ, RZ ;  /* 0x000000ffa6a67210 */ /* 0x008fca0007ffe1ff */
[----:B--2---:R-:W-:Y:S01]  /*0ef0*/  IMAD R166, R5, R166, UR5 ;  /* 0x0000000505a67e24 */ /* 0x004fe2000f8e02a6 */
[----:B----4-:R-:W-:-:S05]  /*0f00*/  IADD3 R164, PT, PT, -R164, RZ, RZ ;  /* 0x000000ffa4a47210 */ /* 0x010fca0007ffe1ff */
[----:B-1----:R-:W-:Y:S01]  /*0f10*/  IMAD R164, R3, R164, UR4 ;  /* 0x0000000403a47e24 */ /* 0x002fe2000f8e02a4 */
[----:B------:R-:W-:Y:S06]  /*0f20*/  @!P0 BRA `(.L_x_15) ;  /* 0x0000000000b88947 */ /* 0x000fec0003800000 */
[----:B------:R-:W1:Y:S01]  /*0f30*/  LDC.64 R4, c[0x0][0xb18] ;  /* 0x0002c600ff047b82 */ /* 0x000e620000000a00 */
[----:B------:R-:W-:-:S07]  /*0f40*/  ISETP.NE.AND P0, PT, R9, 0x1, PT ;  /* 0x000000010900780c */ /* 0x000fce0003f05270 */
[----:B------:R-:W2:Y:S08]  /*0f50*/  LDC R10, c[0x0][0xb0c] ;  /* 0x0002c300ff0a7b82 */ /* 0x000eb00000000800 */
[----:B------:R-:W3:Y:S08]  /*0f60*/  LDC R11, c[0x0][0x370] ;  /* 0x0000dc00ff0b7b82 */ /* 0x000ef00000000800 */
[----:B------:R-:W4:Y:S01]  /*0f70*/  LDC R12, c[0x0][0x374] ;  /* 0x0000dd00ff0c7b82 */ /* 0x000f220000000800 */
[----:B-1----:R-:W-:-:S07]  /*0f80*/  ISETP.NE.AND P1, PT, R4, 0x1, PT ;  /* 0x000000010400780c */ /* 0x002fce0003f25270 */
[----:B------:R-:W3:Y:S01]  /*0f90*/  LDC.64 R6, c[0x0][0xb10] ;  /* 0x0002c400ff067b82 */ /* 0x000ee20000000a00 */
[----:B--2---:R-:W-:-:S07]  /*0fa0*/  ISETP.NE.AND P2, PT, R10, 0x1, PT ;  /* 0x000000010a00780c */ /* 0x004fce0003f45270 */
[----:B------:R-:W1:Y:S08]  /*0fb0*/  LDC R8, c[0x0][0xb20] ;  /* 0x0002c800ff087b82 */ /* 0x000e700000000800 */
[----:B------:R-:W2:Y:S01]  /*0fc0*/  LDC.64 R2, c[0x0][0xb28] ;  /* 0x0002ca00ff027b82 */ /* 0x000ea20000000a00 */
[----:B----4-:R-:W-:-:S04]  /*0fd0*/  IMAD.HI.U32 R13, R12, R5, RZ ;  /* 0x000000050c0d7227 */ /* 0x010fc800078e00ff */
[----:B------:R-:W-:-:S04]  /*0fe0*/  IMAD.HI.U32 R5, R165, R5, RZ ;  /* 0x00000005a5057227 */ /* 0x000fc800078e00ff */
[----:B---3--:R-:W-:-:S04]  /*0ff0*/  IMAD.HI.U32 R14, R11, R6, RZ ;  /* 0x000000060b0e7227 */ /* 0x008fc800078e00ff */
[----:B------:R-:W-:Y:S01]  /*1000*/  IMAD.HI.U32 R16, R167, R6, RZ ;  /* 0x00000006a7107227 */ /* 0x000fe200078e00ff */
[-C--:B------:R-:W-:Y:S02]  /*1010*/  @P2 SHF.R.U32.HI R11, RZ, R7.reuse, R14 ;  /* 0x00000007ff0b2219 */ /* 0x080fe4000001160e */
[-C--:B-1----:R-:W-:Y:S02]  /*1020*/  @P1 SHF.R.U32.HI R12, RZ, R8.reuse, R13 ;  /* 0x00000008ff0c1219 */ /* 0x082fe4000001160d */
[----:B------:R-:W-:Y:S02]  /*1030*/  SHF.R.U32.HI R8, RZ, R8, R5 ;  /* 0x00000008ff087219 */ /* 0x000fe40000011605 */
[----:B------:R-:W-:Y:S02]  /*1040*/  SHF.R.U32.HI R16, RZ, R7, R16 ;  /* 0x00000007ff107219 */ /* 0x000fe40000011610 */
[----:B------:R-:W-:Y:S01]  /*1050*/  SEL R5, R165, R8, !P1 ;  /* 0x00000008a5057207 */ /* 0x000fe20004800000 */
[----:B--2---:R-:W-:Y:S01]  /*1060*/  IMAD.HI.U32 R14, R12, R2, RZ ;  /* 0x000000020c0e7227 */ /* 0x004fe200078e00ff */
[----:B------:R-:W-:-:S03]  /*1070*/  SEL R7, R167, R16, !P2 ;  /* 0x00000010a7077207 */ /* 0x000fc60005000000 */
[----:B------:R-:W-:Y:S01]  /*1080*/  IMAD.HI.U32 R6, R11, R2, RZ ;  /* 0x000000020b067227 */ /* 0x000fe200078e00ff */
[----:B------:R-:W-:-:S04]  /*1090*/  @P0 SHF.R.U32.HI R12, RZ, R3, R14 ;  /* 0x00000003ff0c0219 */ /* 0x000fc8000001160e */
[----:B------:R-:W-:Y:S01]  /*10a0*/  @P0 SHF.R.U32.HI R11, RZ, R3, R6 ;  /* 0x00000003ff0b0219 */ /* 0x000fe20000011606 */
[----:B------:R-:W-:-:S04]  /*10b0*/  IMAD R12, R12, R9, RZ ;  /* 0x000000090c0c7224 */ /* 0x000fc800078e02ff */
[----:B------:R-:W-:Y:S01]  /*10c0*/  IMAD R6, R11, R9, RZ ;  /* 0x000000090b067224 */ /* 0x000fe200078e02ff */
[----:B------:R-:W-:-:S04]  /*10d0*/  ISETP.GE.AND P1, PT, R5, R12, PT ;  /* 0x0000000c0500720c */ /* 0x000fc80003f26270 */
[----:B------:R-:W-:Y:S01]  /*10e0*/  ISETP.GE.OR P1, PT, R7, R6, P1 ;  /* 0x000000060700720c */ /* 0x000fe20000f26670 */
[----:B------:R-:W-:-:S05]  /*10f0*/  IMAD.HI.U32 R6, R5, R2, RZ ;  /* 0x0000000205067227 */ /* 0x000fca00078e00ff */
[----:B------:R-:W-:-:S04]  /*1100*/  SHF.R.U32.HI R6, RZ, R3, R6 ;  /* 0x00000003ff067219 */ /* 0x000fc80000011606 */
[----:B------:R-:W-:-:S03]  /*1110*/  SEL R6, R5, R6, !P0 ;  /* 0x0000000605067207 */ /* 0x000fc60004000000 */
[----:B------:R-:W-:Y:S01]  /*1120*/  @!P1 IMAD.HI.U32 R8, R7, R2, RZ ;  /* 0x0000000207089227 */ /* 0x000fe200078e00ff */
[----:B------:R-:W-:-:S04]  /*1130*/  IADD3 R2, PT, PT, -R6, RZ, RZ ;  /* 0x000000ff06027210 */ /* 0x000fc80007ffe1ff */
[----:B------:R-:W-:Y:S01]  /*1140*/  @!P1 SHF.R.U32.HI R8, RZ, R3, R8 ;  /* 0x00000003ff089219 */ /* 0x000fe20000011608 */
[----:B------:R-:W-:-:S03]  /*1150*/  IMAD R2, R9, R2, R5 ;  /* 0x0000000209027224 */ /* 0x000fc600078e0205 */
[----:B------:R-:W-:Y:S02]  /*1160*/  @!P1 SEL R3, R7, R8, !P0 ;  /* 0x0000000807039207 */ /* 0x000fe40004000000 */
[----:B------:R-:W-:-:S03]  /*1170*/  IADD3 R8, PT, PT, -R5, RZ, RZ ;  /* 0x000000ff05087210 */ /* 0x000fc60007ffe1ff */
[--C-:B------:R-:W-:Y:S02]  /*1180*/  @!P1 IMAD.IADD R6, R6, 0x1, -R3.reuse ;  /* 0x0000000106069824 */ /* 0x100fe400078e0a03 */
[----:B------:R-:W-:Y:S01]  /*1190*/  @!P1 IMAD R3, R2, R11, R3 ;  /* 0x0000000b02039224 */ /* 0x000fe200078e0203 */
[----:B------:R-:W-:Y:S01]  /*11a0*/  IADD3 R2, PT, PT, -R7, RZ, RZ ;  /* 0x000000ff07027210 */ /* 0x000fe20007ffe1ff */
[----:B------:R-:W-:Y:S02]  /*11b0*/  @!P1 IMAD R5, R6, R9, R7 ;  /* 0x0000000906059224 */ /* 0x000fe400078e0207 */
[----:B------:R-:W-:Y:S02]  /*11c0*/  IMAD R8, R4, R8, R165 ;  /* 0x0000000804087224 */ /* 0x000fe400078e02a5 */
[----:B------:R-:W-:Y:S02]  /*11d0*/  @!P1 IMAD.MOV.U32 R7, RZ, RZ, R3 ;  /* 0x000000ffff079224 */ /* 0x000fe400078e0003 */
[----:B------:R-:W-:-:S02]  /*11e0*/  IMAD R2, R10, R2, R167 ;  /* 0x000000020a027224 */ /* 0x000fc400078e02a7 */
[----:B------:R-:W-:Y:S02]  /*11f0*/  IMAD R165, R5, R4, R8 ;  /* 0x0000000405a57224 */ /* 0x000fe400078e0208 */
[----:B------:R-:W-:Y:S02]  /*1200*/  IMAD R167, R7, R10, R2 ;  /* 0x0000000a07a77224 */ /* 0x000fe400078e0202 */
.L_x_15:
[----:B------:R-:W1:Y:S01]  /*1210*/  LDCU UR4, c[0x0][0xb30] ;  /* 0x00016600ff0477ac */ /* 0x000e620008000800 */
[----:B------:R-:W2:Y:S08]  /*1220*/  S2UR UR37, SR_CgaCtaId ;  /* 0x00000000002579c3 */ /* 0x000eb00000008800 */
[----:B------:R-:W3:Y:S01]  /*1230*/  LDC R72, c[0x0][0xb24] ;  /* 0x0002c900ff487b82 */ /* 0x000ee20000000800 */
[----:B-1----:R-:W-:-:S09]  /*1240*/  UISETP.NE.AND UP1, UPT, UR4, 0x1, UPT ;  /* 0x000000010400788c */ /* 0x002fd2000bf25270 */
[----:B--2---:R-:W-:Y:S05]  /*1250*/  BRA.U UP1, `(.L_x_16) ;  /* 0x0000000101407547 */ /* 0x004fea000b800000 */
[----:B------:R-:W1:Y:S08]  /*1260*/  LDC.64 R4, c[0x0][0xb10] ;  /* 0x0002c400ff047b82 */ /* 0x000e700000000a00 */
[----:B------:R-:W2:Y:S08]  /*1270*/  LDC.64 R2, c[0x0][0xb18] ;  /* 0x0002c600ff027b82 */ /* 0x000eb00000000a00 */
[----:B------:R-:W4:Y:S08]  /*1280*/  LDC R6, c[0x0][0xb20] ;  /* 0x0002c800ff067b82 */ /* 0x000f300000000800 */
[----:B------:R-:W3:Y:S01]  /*1290*/  LDC R8, c[0x0][0xb0c] ;  /* 0x0002c300ff087b82 */ /* 0x000ee20000000800 */
[----:B-1----:R-:W-:-:S05]  /*12a0*/  IMAD.HI.U32 R4, R167, R4, RZ ;  /* 0x00000004a7047227 */ /* 0x002fca00078e00ff */
[----:B------:R-:W-:Y:S01]  /*12b0*/  SHF.R.U32.HI R4, RZ, R5, R4 ;  /* 0x00000005ff047219 */ /* 0x000fe20000011604 */
[----:B--2---:R-:W-:Y:S01]  /*12c0*/  IMAD.HI.U32 R3, R165, R3, RZ ;  /* 0x00000003a5037227 */ /* 0x004fe200078e00ff */
[----:B------:R-:W-:-:S04]  /*12d0*/  ISETP.NE.AND P0, PT, R2, 0x1, PT ;  /* 0x000000010200780c */ /* 0x000fc80003f05270 */
[----:B----4-:R-:W-:-:S04]  /*12e0*/  SHF.R.U32.HI R6, RZ, R6, R3 ;  /* 0x00000006ff067219 */ /* 0x010fc80000011603 */
[----:B------:R-:W-:Y:S02]  /*12f0*/  SEL R3, R165, R6, !P0 ;  /* 0x00000006a5037207 */ /* 0x000fe40004000000 */
[----:B---3--:R-:W-:-:S04]  /*1300*/  ISETP.NE.AND P1, PT, R8, 0x1, PT ;  /* 0x000000010800780c */ /* 0x008fc80003f25270 */
[----:B------:R-:W-:-:S05]  /*1310*/  SEL R4, R167, R4, !P1 ;  /* 0x00000004a7047207 */ /* 0x000fca0004800000 */
[----:B------:R-:W-:Y:S02]  /*1320*/  IMAD.IADD R5, R3, 0x1, -R4 ;  /* 0x0000000103057824 */ /* 0x000fe400078e0a04 */
[----:B------:R-:W-:Y:S02]  /*1330*/  IMAD.IADD R3, R4, 0x1, -R3 ;  /* 0x0000000104037824 */ /* 0x000fe400078e0a03 */
[----:B------:R-:W-:Y:S02]  /*1340*/  IMAD R167, R5, R8, R167 ;  /* 0x0000000805a77224 */ /* 0x000fe400078e02a7 */
[----:B------:R-:W-:-:S07]  /*1350*/  IMAD R165, R3, R2, R165 ;  /* 0x0000000203a57224 */ /* 0x000fce00078e02a5 */
.L_x_16:
[----:B------:R-:W-:Y:S01]  /*1360*/  BAR.SYNC.DEFER_BLOCKING 0x0 ;  /* 0x0000000000007b1d */ /* 0x000fe20000010000 */
[----:B------:R-:W-:Y:S01]  /*1370*/  UISETP.NE.AND UP1, UPT, UR8, 0x2, UPT ;  /* 0x000000020800788c */ /* 0x000fe2000bf25270 */
[----:B------:R-:W-:Y:S02]  /*1380*/  ISETP.NE.OR P5, PT, R0, 0x2, !P5 ;  /* 0x000000020000780c */ /* 0x000fe40006fa5670 */
[----:B------:R-:W-:-:S06]  /*1390*/  LOP3.LUT R2, R176, 0x1f, RZ, 0xc0, !PT ;  /* 0x0000001fb0027812 */ /* 0x000fcc00078ec0ff */
[----:B------:R-:W-:Y:S05]  /*13a0*/  BRA.U UP1, `(.L_x_17) ;  /* 0x0000001101cc7547 */ /* 0x000fea000b800000 */
[----:B------:R-:W1:Y:S01]  /*13b0*/  LDCU UR13, c[0x0][0x38c] ;  /* 0x00007180ff0d77ac */ /* 0x000e620008000800 */
[----:B------:R-:W2:Y:S01]  /*13c0*/  LDC R9, c[0x0][0x370] ;  /* 0x0000dc00ff097b82 */ /* 0x000ea20000000800 */
[----:B------:R-:W-:Y:S01]  /*13d0*/  PLOP3.LUT P1, PT, PT, PT, UP2, 0x80, 0x8 ;  /* 0x000000000008781c */ /* 0x000fe20003f2f028 */
[----:B------:R-:W-:Y:S01]  /*13e0*/  HFMA2 R12, -RZ, RZ, 0, 0 ;  /* 0x00000000ff0c7431 */ /* 0x000fe200000001ff */
[----:B------:R-:W-:Y:S01]  /*13f0*/  ISETP.EQ.OR P4, PT, R2, RZ, P5 ;  /* 0x000000ff0200720c */ /* 0x000fe20002f82670 */
[----:B------:R-:W-:Y:S01]  /*1400*/  IMAD.MOV.U32 R15, RZ, RZ, 0x1 ;  /* 0x00000001ff0f7424 */ /* 0x000fe200078e00ff */
[----:B------:R-:W-:Y:S01]  /*1410*/  PLOP3.LUT P1, PT, P1, PT, PT, 0x8, 0x80 ;  /* 0x000000000080781c */ /* 0x000fe20000f2e170 */
[----:B------:R-:W-:Y:S01]  /*1420*/  IMAD.MOV.U32 R14, RZ, RZ, RZ ;  /* 0x000000ffff0e7224 */ /* 0x000fe200078e00ff */
[----:B------:R-:W-:Y:S01]  /*1430*/  MOV R8, 0x1 ;  /* 0x0000000100087802 */ /* 0x000fe20000000f00 */
[----:B------:R-:W4:Y:S01]  /*1440*/  LDC R0, c[0x0][0x374] ;  /* 0x0000dd00ff007b82 */ /* 0x000f220000000800 */
[----:B------:R-:W-:Y:S01]  /*1450*/  IMAD.MOV.U32 R10, RZ, RZ, RZ ;  /* 0x000000ffff0a7224 */ /* 0x000fe200078e00ff */
[----:B------:R-:W2:Y:S01]  /*1460*/  LDCU.64 UR22, c[0x0][0x348] ;  /* 0x00006900ff1677ac */ /* 0x000ea20008000a00 */
[----:B------:R-:W-:Y:S01]  /*1470*/  UMOV UR6, URZ ;  /* 0x000000ff00067c82 */ /* 0x000fe20008000000 */
[----:B-1----:R-:W-:-:S04]  /*1480*/  UIADD3 UR5, UPT, UPT, UR13, 0x7f, URZ ;  /* 0x0000007f0d057890 */ /* 0x002fc8000fffe0ff */
[----:B------:R-:W-:-:S04]  /*1490*/  USHF.R.S32.HI UR4, URZ, 0x1f, UR5 ;  /* 0x0000001fff047899 */ /* 0x000fc80008011405 */
[----:B------:R-:W-:-:S04]  /*14a0*/  ULEA.HI UR4, UR4, UR5, URZ, 0x7 ;  /* 0x0000000504047291 */ /* 0x000fc8000f8f38ff */
[----:B------:R-:W-:Y:S02]  /*14b0*/  USHF.R.S32.HI UR15, URZ, 0x7, UR4 ;  /* 0x00000007ff0f7899 */ /* 0x000fe40008011404 */
[----:B------:R-:W-:Y:S02]  /*14c0*/  UIADD3 UR4, UPT, UPT, UR13, -0x1, URZ ;  /* 0xffffffff0d047890 */ /* 0x000fe4000fffe0ff */
[----:B------:R-:W-:Y:S02]  /*14d0*/  UISETP.LT.U32.AND UP0, UPT, UR15, 0x7, UPT ;  /* 0x000000070f00788c */ /* 0x000fe4000bf01070 */
[----:B------:R-:W-:Y:S02]  /*14e0*/  UISETP.GE.U32.AND UP1, UPT, UR4, -0xff, UPT ;  /* 0xffffff010400788c */ /* 0x000fe4000bf26070 */
[----:B------:R-:W-:Y:S02]  /*14f0*/  USEL UR14, UR15, 0x7, UP0 ;  /* 0x000000070f0e7887 */ /* 0x000fe40008000000 */
[----:B------:R-:W-:-:S02]  /*1500*/  UIADD3 UR13, UPT, UPT, UR13, 0xfe, URZ ;  /* 0x000000fe0d0d7890 */ /* 0x000fc4000fffe0ff */
[----:B------:R-:W-:Y:S02]  /*1510*/  UIADD3 UR5, UPT, UPT, UR14, -0x1, URZ ;  /* 0xffffffff0e057890 */ /* 0x000fe4000fffe0ff */
[----:B------:R-:W-:-:S03]  /*1520*/  UIADD3 UR7, UPT, UPT, UR15, -UR14, URZ ;  /* 0x8000000e0f077290 */ /* 0x000fc6000fffe0ff */
[----:B------:R-:W-:-:S04]  /*1530*/  @UP1 UIADD3 UR5, UPT, UPT, UR14, URZ, URZ ;  /* 0x000000ff0e051290 */ /* 0x000fc8000fffe0ff */
[----:B--2---:R-:W-:-:S12]  /*1540*/  UIADD3 UR5, UPT, UPT, UR5, 0x1, URZ ;  /* 0x0000000105057890 */ /* 0x004fd8000fffe0ff */
.L_x_35:
[----:B------:R-:W-:Y:S01]  /*1550*/  UISETP.NE.AND UP0, UPT, UR37, URZ, UPT ;  /* 0x000000ff2500728c */ /* 0x000fe2000bf05270 */
[----:B------:R-:W1:Y:S08]  /*1560*/  S2UR UR37, SR_CgaCtaId ;  /* 0x00000000002579c3 */ /* 0x000e700000008800 */
[----:B------:R-:W-:Y:S05]  /*1570*/  BRA.U UP0, `(.L_x_18) ;  /* 0x0000000100347547 */ /* 0x000fea000b800000 */
[----:B------:R-:W2:Y:S01]  /*1580*/  S2R R2, SR_CgaCtaId ;  /* 0x0000000000027919 */ /* 0x000ea20000008800 */
[----:B------:R-:W-:-:S04]  /*1590*/  MOV R3, 0x400 ;  /* 0x0000040000037802 */ /* 0x000fc80000000f00 */
[----:B--2---:R-:W-:Y:S02]  /*15a0*/  LEA R3, R2, R3, 0x18 ;  /* 0x0000000302037211 */ /* 0x004fe400078ec0ff */
[----:B------:R-:W-:-:S03]  /*15b0*/  SHF.L.U32 R2, R8, 0x1f, RZ ;  /* 0x0000001f08027819 */ /* 0x000fc600000006ff */
[----:B------:R-:W-:-:S04]  /*15c0*/  IMAD R3, R10, 0x8, R3 ;  /* 0x000000080a037824 */ /* 0x000fc800078e0203 */
[----:B------:R-:W2:Y:S02]  /*15d0*/  SYNCS.PHASECHK.TRANS64.TRYWAIT P0, [R3+URZ+0x100], R2 ;  /* 0x00010002030075a7 */ /* 0x000ea400080011ff */
[----:B--2---:R-:W-:Y:S05]  /*15e0*/  @!P0 BRA `(.L_x_19) ;  /* 0x0000005400a88947 */ /* 0x004fea0003800000 */
.L_x_98:
[----:B------:R-:W-:Y:S01]  /*15f0*/  VIADD R10, R10, 0x1 ;  /* 0x000000010a0a7836 */ /* 0x000fe20000000000 */
[----:B------:R2:W-:Y:S04]  /*1600*/  SYNCS.ARRIVE.TRANS64.A1T0 RZ, [R3+URZ+0xf0], RZ ;  /* 0x0000f0ff03ff79a7 */ /* 0x0005e800081000ff */
[----:B------:R-:W-:-:S04]  /*1610*/  ISETP.NE.AND P0, PT, R10, 0x2, PT ;  /* 0x000000020a00780c */ /* 0x000fc80003f05270 */
[----:B------:R-:W-:Y:S02]  /*1620*/  SEL R10, R10, RZ, P0 ;  /* 0x000000ff0a0a7207 */ /* 0x000fe40000000000 */
[----:B--2---:R-:W-:-:S04]  /*1630*/  SEL R3, RZ, 0x1, P0 ;  /* 0x00000001ff037807 */ /* 0x004fc80000000000 */
[----:B------:R-:W-:-:S07]  /*1640*/  LOP3.LUT R8, R8, R3, RZ, 0x3c, !PT ;  /* 0x0000000308087212 */ /* 0x000fce00078e3cff */
.L_x_18:
[----:B------:R-:W-:Y:S01]  /*1650*/  UMOV UR4, 0x400 ;  /* 0x0000040000047882 */ /* 0x000fe20000000000 */
[----:B------:R-:W-:Y:S01]  /*1660*/  SHF.L.U32 R2, R15, 0x1f, RZ ;  /* 0x0000001f0f027819 */ /* 0x000fe200000006ff */
[----:B-1----:R-:W-:Y:S01]  /*1670*/  ULEA UR4, UR37, UR4, 0x18 ;  /* 0x0000000425047291 */ /* 0x002fe2000f8ec0ff */
[----:B------:R-:W-:Y:S01]  /*1680*/  R2UR UR35, R167 ;  /* 0x00000000a72372ca */ /* 0x000fe200000e0000 */
[----:B------:R-:W-:Y:S01]  /*1690*/  UISETP.GE.U32.AND UP0, UPT, UR13, 0xff, UPT ;  /* 0x000000ff0d00788c */ /* 0x000fe2000bf06070 */
[----:B------:R-:W-:Y:S01]  /*16a0*/  R2UR UR11, R165 ;  /* 0x00000000a50b72ca */ /* 0x000fe200000e0000 */
[----:B------:R-:W-:Y:S01]  /*16b0*/  ULEA UR8, UR6, UR4, 0x3 ;  /* 0x0000000406087291 */ /* 0x000fe2000f8e18ff */
[----:B------:R-:W-:-:S08]  /*16c0*/  UMOV UR24, URZ ;  /* 0x000000ff00187c82 */ /* 0x000fd00008000000 */
[----:B------:R1:W2:Y:S01]  /*16d0*/  SYNCS.PHASECHK.TRANS64.TRYWAIT P0, [UR8+0x38], R2 ;  /* 0x00003802ff0075a7 */ /* 0x0002a20008001108 */
[----:B------:R-:W-:Y:S02]  /*16e0*/  USHF.L.U32 UR35, UR35, 0x7, URZ ;  /* 0x0000000723237899 */ /* 0x000fe400080006ff */
[----:B------:R-:W-:Y:S01]  /*16f0*/  USHF.L.U32 UR11, UR11, 0x6, URZ ;  /* 0x000000060b0b7899 */ /* 0x000fe200080006ff */
[----:B------:R-:W-:Y:S11]  /*1700*/  BRA.U !UP0, `(.L_x_20) ;  /* 0x0000000108a87547 */ /* 0x000ff6000b800000 */
[----:B------:R-:W-:Y:S01]  /*1710*/  UMOV UR16, URZ ;  /* 0x000000ff00107c82 */ /* 0x000fe20008000000 */
[----:B------:R-:W-:-:S05]  /*1720*/  UMOV UR17, UR6 ;  /* 0x0000000600117c82 */ /* 0x000fca0008000000 */
.L_x_25:
[----:B-1----:R-:W-:Y:S01]  /*1730*/  ULEA UR33, UR17, UR4, 0x3 ;  /* 0x0000000411217291 */ /* 0x002fe2000f8e18ff */
[----:B--2---:R-:W-:Y:S01]  /*1740*/  @!P5 MOV R3, 0x6000 ;  /* 0x000060000003d802 */ /* 0x004fe20000000f00 */
[----:B--2---:R-:W-:Y:S10]  /*1750*/  @P0 BRA `(.L_x_21) ;  /* 0x00000000000c0947 */ /* 0x004ff40003800000 */
[----:B------:R-:W-:-:S04]  /*1760*/  SHF.L.U32 R5, R15, 0x1f, RZ ;  /* 0x0000001f0f057819 */ /* 0x000fc800000006ff */
[----:B------:R-:W2:Y:S02]  /*1770*/  SYNCS.PHASECHK.TRANS64.TRYWAIT P0, [UR33+0x38], R5 ;  /* 0x00003805ff0075a7 */ /* 0x000ea40008001121 */
[----:B--2---:R-:W-:Y:S05]  /*1780*/  @!P0 BRA `(.L_x_22) ;  /* 0x0000005400548947 */ /* 0x004fea0003800000 */
.L_x_21:
[----:B------:R2:W-:Y:S01]  /*1790*/  @!P5 SYNCS.ARRIVE.TRANS64 RZ, [UR33], R3 ;  /* 0x00000003ffffd9a7 */ /* 0x0005e20008000021 */
[----:B------:R-:W-:Y:S04]  /*17a0*/  BSSY.RECONVERGENT B0, `(.L_x_23) ;  /* 0x0000003000007945 */ /* 0x000fe80003800200 */
[----:B------:R-:W-:Y:S05]  /*17b0*/  @P4 BRA `(.L_x_24) ;  /* 0x0000000000044947 */ /* 0x000fea0003800000 */
[----:B------:R-:W-:Y:S05]  /*17c0*/  BPT.TRAP 0x1 ;  /* 0x000000040000795c */ /* 0x000fea0000300000 */
.L_x_24:
[----:B------:R-:W-:Y:S05]  /*17d0*/  BSYNC.RECONVERGENT B0 ;  /* 0x0000000000007941 */ /* 0x000fea0003800200 */
.L_x_23:
[----:B------:R-:W-:Y:S02]  /*17e0*/  UIADD3 UR6, UPT, UPT, UR17, 0x1, URZ ;  /* 0x0000000111067890 */ /* 0x000fe4000fffe0ff */
[----:B------:R-:W-:Y:S02]  /*17f0*/  ULEA UR32, UR17, UR4, 0xe ;  /* 0x0000000411207291 */ /* 0x000fe4000f8e70ff */
[----:B------:R-:W-:Y:S02]  /*1800*/  UISETP.NE.AND UP0, UPT, UR6, 0x7, UPT ;  /* 0x000000070600788c */ /* 0x000fe4000bf05270 */
[----:B------:R-:W-:Y:S02]  /*1810*/  UIADD3 UR26, UP1, UPT, UR22, 0x80, URZ ;  /* 0x00000080161a7890 */ /* 0x000fe4000ff3e0ff */
[----:B------:R-:W-:Y:S02]  /*1820*/  USEL UR9, URZ, 0x1, UP0 ;  /* 0x00000001ff097887 */ /* 0x000fe40008000000 */
[----:B------:R-:W-:-:S02]  /*1830*/  USEL UR6, UR6, URZ, UP0 ;  /* 0x000000ff06067287 */ /* 0x000fc40008000000 */
[----:B------:R-:W-:Y:S02]  /*1840*/  UIADD3 UR20, UP0, UPT, UR22, 0x180, URZ ;  /* 0x0000018016147890 */ /* 0x000fe4000ff1e0ff */
[----:B------:R-:W-:Y:S01]  /*1850*/  ULEA UR8, UR6, UR4, 0x3 ;  /* 0x0000000406087291 */ /* 0x000fe2000f8e18ff */
[----:B------:R-:W-:Y:S01]  /*1860*/  LOP3.LUT R15, R15, UR9, RZ, 0x3c, !PT ;  /* 0x000000090f0f7c12 */ /* 0x000fe2000f8e3cff */
[----:B------:R-:W-:Y:S02]  /*1870*/  USHF.L.U32 UR34, UR16, 0x7, URZ ;  /* 0x0000000710227899 */ /* 0x000fe400080006ff */
[----:B------:R-:W-:Y:S01]  /*1880*/  UIADD3.X UR27, UPT, UPT, URZ, UR23, URZ, UP1, !UPT ;  /* 0x00000017ff1b7290 */ /* 0x000fe20008ffe4ff */
[----:B-1----:R-:W-:Y:S01]  /*1890*/  SHF.L.U32 R2, R15, 0x1f, RZ ;  /* 0x0000001f0f027819 */ /* 0x002fe200000006ff */
[----:B------:R-:W-:Y:S02]  /*18a0*/  UIADD3 UR32, UPT, UPT, UR32, 0x4400, URZ ;  /* 0x0000440020207890 */ /* 0x000fe4000fffe0ff */
[----:B------:R-:W-:Y:S01]  /*18b0*/  UIADD3.X UR21, UPT, UPT, URZ, UR23, URZ, UP0, !UPT ;  /* 0x00000017ff157290 */ /* 0x000fe200087fe4ff */
[----:B------:R1:W1:Y:S01]  /*18c0*/  SYNCS.PHASECHK.TRANS64.TRYWAIT P0, [UR8+0x38], R2 ;  /* 0x00003802ff0075a7 */ /* 0x0002620008001108 */
[----:B------:R-:W-:Y:S01]  /*18d0*/  ULEA UR8, UR17, UR4, 0xd ;  /* 0x0000000411087291 */ /* 0x000fe2000f8e68ff */
[----:B------:R-:W-:Y:S01]  /*18e0*/  UMOV UR18, 0x0 ;  /* 0x0000000000127882 */ /* 0x000fe20000000000 */
[----:B------:R-:W-:-:S02]  /*18f0*/  UMOV UR19, 0x10000000 ;  /* 0x1000000000137882 */ /* 0x000fc40000000000 */
[----:B------:R-:W-:Y:S01]  /*1900*/  UIADD3 UR8, UPT, UPT, UR8, 0x20400, URZ ;  /* 0x0002040008087890 */ /* 0x000fe2000fffe0ff */
[----:B------:R1:W-:Y:S01]  /*1910*/  UTMALDG.3D [UR32], [UR26], desc[UR18] ;  /* 0x000012201a0075b4 */ /* 0x0003e20008011000 */
[----:B------:R-:W-:Y:S01]  /*1920*/  UMOV UR12, UR36 ;  /* 0x00000024000c7c82 */ /* 0x000fe20008000000 */
[----:B------:R-:W-:Y:S01]  /*1930*/  UMOV UR9, UR33 ;  /* 0x0000002100097c82 */ /* 0x000fe20008000000 */
[----:B------:R-:W-:Y:S01]  /*1940*/  UMOV UR10, UR34 ;  /* 0x00000022000a7c82 */ /* 0x000fe20008000000 */
[----:B------:R-:W-:Y:S01]  /*1950*/  UIADD3 UR16, UPT, UPT, UR16, 0x1, URZ ;  /* 0x0000000110107890 */ /* 0x000fe2000fffe0ff */
[----:B------:R-:W-:Y:S01]  /*1960*/  UMOV UR24, UR5 ;  /* 0x0000000500187c82 */ /* 0x000fe20008000000 */
[----:B------:R-:W-:Y:S02]  /*1970*/  UMOV UR17, UR6 ;  /* 0x0000000600117c82 */ /* 0x000fe40008000000 */
[----:B------:R1:W-:Y:S01]  /*1980*/  UTMALDG.3D [UR8], [UR20], desc[UR18] ;  /* 0x00001208140075b4 */ /* 0x0003e20008011000 */
[----:B------:R-:W-:-:S09]  /*1990*/  UISETP.NE.AND UP0, UPT, UR16, UR5, UPT ;  /* 0x000000051000728c */ /* 0x000fd2000bf05270 */
[----:B------:R-:W-:Y:S05]  /*19a0*/  BRA.U UP0, `(.L_x_25) ;  /* 0xfffffffd00607547 */ /* 0x000fea000b83ffff */
.L_x_20:
[----:B-1----:R-:W-:Y:S01]  /*19b0*/  ULEA UR8, UR6, UR4, 0x3 ;  /* 0x0000000406087291 */ /* 0x002fe2000f8e18ff */
[----:B------:R-:W-:Y:S01]  /*19c0*/  SHF.L.U32 R2, R15, 0x1f, RZ ;  /* 0x0000001f0f027819 */ /* 0x000fe200000006ff */
[----:B------:R-:W-:Y:S01]  /*19d0*/  @!P1 SYNCS.ARRIVE.TRANS64.A1T0 RZ, [UR4+0x88], RZ ;  /* 0x000088ffffff99a7 */ /* 0x000fe20008100004 */
[----:B------:R-:W-:-:S06]  /*19e0*/  UISETP.GT.AND UP0, UPT, UR15, UR14, UPT ;  /* 0x0000000e0f00728c */ /* 0x000fcc000bf04270 */
[----:B--2---:R1:W2:Y:S03]  /*19f0*/  SYNCS.PHASECHK.TRANS64.TRYWAIT P0, [UR8+0x38], R2 ;  /* 0x00003802ff0075a7 */ /* 0x0042a60008001108 */
[----:B------:R-:W-:Y:S05]  /*1a00*/  BRA.U !UP0, `(.L_x_26) ;  /* 0x0000000108ac7547 */ /* 0x000fea000b800000 */
[----:B------:R-:W-:Y:S01]  /*1a10*/  UIADD3 UR21, UPT, UPT, UR7, UR24, URZ ;  /* 0x0000001807157290 */ /* 0x000fe2000fffe0ff */
[----:B------:R-:W-:-:S11]  /*1a20*/  UMOV UR25, UR6 ;  /* 0x0000000600197c82 */ /* 0x000fd60008000000 */
.L_x_31:
[----:B-1----:R-:W-:Y:S01]  /*1a30*/  ULEA UR17, UR25, UR4, 0x3 ;  /* 0x0000000419117291 */ /* 0x002fe2000f8e18ff */
[----:B--2---:R-:W-:Y:S01]  /*1a40*/  @!P5 MOV R3, 0x6000 ;  /* 0x000060000003d802 */ /* 0x004fe20000000f00 */
[----:B--2---:R-:W-:Y:S10]  /*1a50*/  @P0 BRA `(.L_x_27) ;  /* 0x00000000000c0947 */ /* 0x004ff40003800000 */
[----:B------:R-:W-:-:S04]  /*1a60*/  SHF.L.U32 R5, R15, 0x1f, RZ ;  /* 0x0000001f0f057819 */ /* 0x000fc800000006ff */
[----:B------:R-:W2:Y:S02]  /*1a70*/  SYNCS.PHASECHK.TRANS64.TRYWAIT P0, [UR17+0x38], R5 ;  /* 0x00003805ff0075a7 */ /* 0x000ea40008001111 */
[----:B--2---:R-:W-:Y:S05]  /*1a80*/  @!P0 BRA `(.L_x_28) ;  /* 0x0000005000ac8947 */ /* 0x004fea0003800000 */
.L_x_27:
[----:B------:R2:W-:Y:S01]  /*1a90*/  @!P5 SYNCS.ARRIVE.TRANS64 RZ, [UR17], R3 ;  /* 0x00000003ffffd9a7 */ /* 0x0005e20008000011 */
[----:B------:R-:W-:Y:S04]  /*1aa0*/  BSSY.RECONVERGENT B0, `(.L_x_29) ;  /* 0x0000003000007945 */ /* 0x000fe80003800200 */
[----:B------:R-:W-:Y:S05]  /*1ab0*/  @P4 BRA `(.L_x_30) ;  /* 0x0000000000044947 */ /* 0x000fea0003800000 */
[----:B------:R-:W-:Y:S05]  /*1ac0*/  BPT.TRAP 0x1 ;  /* 0x000000040000795c */ /* 0x000fea0000300000 */
.L_x_30:
[----:B------:R-:W-:Y:S05]  /*1ad0*/  BSYNC.RECONVERGENT B0 ;  /* 0x0000000000007941 */ /* 0x000fea0003800200 */
.L_x_29:
        /* <DEDUP_REMOVED lines=10> */
[----:B------:R-:W-:Y:S01]  /*1b80*/  UIADD3 UR16, UPT, UPT, UR16, 0x4400, URZ ;  /* 0x0000440010107890 */ /* 0x000fe2000fffe0ff */
[----:B-1----:R-:W-:Y:S01]  /*1b90*/  SHF.L.U32 R2, R15, 0x1f, RZ ;  /* 0x0000001f0f027819 */ /* 0x002fe200000006ff */
[----:B------:R-:W-:Y:S02]  /*1ba0*/  UIADD3.X UR31, UPT, UPT, URZ, UR23, URZ, UP1, !UPT ;  /* 0x00000017ff1f7290 */ /* 0x000fe40008ffe4ff */
[----:B------:R-:W-:Y:S01]  /*1bb0*/  UIADD3.X UR29, UPT, UPT, URZ, UR23, URZ, UP0, !UPT ;  /* 0x00000017ff1d7290 */ /* 0x000fe200087fe4ff */
[----:B------:R1:W1:Y:S01]  /*1bc0*/  SYNCS.PHASECHK.TRANS64.TRYWAIT P0, [UR8+0x38], R2 ;  /* 0x00003802ff0075a7 */ /* 0x0002620008001108 */
[----:B------:R-:W-:Y:S01]  /*1bd0*/  ULEA UR8, UR25, UR4, 0xd ;  /* 0x0000000419087291 */ /* 0x000fe2000f8e68ff */
[----:B------:R-:W-:Y:S01]  /*1be0*/  UMOV UR26, 0x0 ;  /* 0x00000000001a7882 */ /* 0x000fe20000000000 */
[----:B------:R-:W-:-:S02]  /*1bf0*/  UMOV UR27, 0x10000000 ;  /* 0x10000000001b7882 */ /* 0x000fc40000000000 */
[----:B------:R-:W-:Y:S01]  /*1c00*/  UIADD3 UR8, UPT, UPT, UR8, 0x20400, URZ ;  /* 0x0002040008087890 */ /* 0x000fe2000fffe0ff */
[----:B------:R-:W-:Y:S01]  /*1c10*/  UMOV UR19, UR35 ;  /* 0x0000002300137c82 */ /* 0x000fe20008000000 */
[----:B------:R-:W-:Y:S01]  /*1c20*/  UMOV UR20, UR36 ;  /* 0x0000002400147c82 */ /* 0x000fe20008000000 */
[----:B------:R-:W-:Y:S01]  /*1c30*/  UMOV UR12, UR36 ;  /* 0x00000024000c7c82 */ /* 0x000fe20008000000 */
[----:B------:R-:W-:Y:S01]  /*1c40*/  UMOV UR9, UR17 ;  /* 0x0000001100097c82 */ /* 0x000fe20008000000 */
[----:B------:R-:W-:Y:S01]  /*1c50*/  UMOV UR10, UR18 ;  /* 0x00000012000a7c82 */ /* 0x000fe20008000000 */
[----:B------:R1:W-:Y:S01]  /*1c60*/  UTMALDG.3D [UR16], [UR30], desc[UR26] ;  /* 0x00001a101e0075b4 */ /* 0x0003e20008011000 */
[----:B------:R-:W-:Y:S01]  /*1c70*/  UIADD3 UR24, UPT, UPT, UR24, 0x1, URZ ;  /* 0x0000000118187890 */ /* 0x000fe2000fffe0ff */
[----:B------:R-:W-:-:S03]  /*1c80*/  UMOV UR25, UR6 ;  /* 0x0000000600197c82 */ /* 0x000fc60008000000 */
[----:B------:R-:W-:Y:S01]  /*1c90*/  UISETP.NE.AND UP0, UPT, UR24, UR21, UPT ;  /* 0x000000151800728c */ /* 0x000fe2000bf05270 */
[----:B------:R1:W-:Y:S08]  /*1ca0*/  UTMALDG.3D [UR8], [UR28], desc[UR26] ;  /* 0x00001a081c0075b4 */ /* 0x0003f00008011000 */
[----:B------:R-:W-:Y:S05]  /*1cb0*/  BRA.U UP0, `(.L_x_31) ;  /* 0xfffffffd005c7547 */ /* 0x000fea000b83ffff */
.L_x_26:
[----:B-1----:R-:W-:Y:S01]  /*1cc0*/  LEA R2, R14, UR4, 0x3 ;  /* 0x000000040e027c11 */ /* 0x002fe2000f8e18ff */
[----:B------:R-:W-:Y:S01]  /*1cd0*/  NOP ;  /* 0x0000000000007918 */ /* 0x000fe20000000000 */
[----:B--2---:R-:W-:Y:S02]  /*1ce0*/  SHF.L.U32 R3, R12, 0x1f, RZ ;  /* 0x0000001f0c037819 */ /* 0x004fe400000006ff */
[----:B------:R-:W-:Y:S02]  /*1cf0*/  LEA R4, R14, UR4, 0x4 ;  /* 0x000000040e047c11 */ /* 0x000fe4000f8e20ff */
[----:B------:R-:W1:Y:S02]  /*1d00*/  SYNCS.PHASECHK.TRANS64.TRYWAIT P0, [R2+URZ+0x90], R3 ;  /* 0x00009003020075a7 */ /* 0x000e6400080011ff */
[----:B-1----:R-:W-:Y:S05]  /*1d10*/  @!P0 BRA `(.L_x_32) ;  /* 0x0000005000208947 */ /* 0x002fea0003800000 */
.L_x_101:
[----:B------:R-:W2:Y:S01]  /*1d20*/  LDS.128 R4, [R4+0x120] ;  /* 0x0001200004047984 */ /* 0x000ea20000000c00 */
[----:B---3--:R-:W-:Y:S01]  /*1d30*/  ISETP.GE.AND P0, PT, R72, 0x1, PT ;  /* 0x000000014800780c */ /* 0x008fe20003f06270 */
[----:B-1----:R-:W-:Y:S01]  /*1d40*/  VIADD R2, R2, 0xa0 ;  /* 0x000000a002027836 */ /* 0x002fe20000000000 */
[----:B------:R-:W-:Y:S01]  /*1d50*/  @!PT LDS RZ, [RZ] ;  /* 0x00000000fffff984 */ /* 0x000fe20000000800 */
[----:B------:R-:W-:Y:S01]  /*1d60*/  @!PT LDS RZ, [RZ] ;  /* 0x00000000fffff984 */ /* 0x000fe20000000800 */
[----:B------:R-:W-:Y:S01]  /*1d70*/  @!PT LDS RZ, [RZ] ;  /* 0x00000000fffff984 */ /* 0x000fe20000000800 */
[----:B------:R-:W-:Y:S01]  /*1d80*/  @!PT LDS RZ, [RZ] ;  /* 0x00000000fffff984 */ /* 0x000fe20000000800 */
[----:B------:R1:W-:Y:S06]  /*1d90*/  MEMBAR.ALL.CTA ;  /* 0x0000000000007992 */ /* 0x0003ec0000008000 */
[----:B-1----:R-:W1:Y:S01]  /*1da0*/  FENCE.VIEW.ASYNC.S ;  /* 0x00000000000073c6 */ /* 0x002e620000000000 */
[----:B------:R-:W-:-:S04]  /*1db0*/  PRMT R2, RZ, 0x654, R2 ;  /* 0x00000654ff027816 */ /* 0x000fc80000000002 */
[----:B-1----:R1:W-:Y:S01]  /*1dc0*/  SYNCS.ARRIVE.TRANS64.RED.A1T0 RZ, [R2+URZ], RZ ;  /* 0x000000ff02ff79a7 */ /* 0x0023e200081004ff */
[----:B--2---:R-:W-:-:S13]  /*1dd0*/  LOP3.LUT P2, RZ, R6, 0x1, RZ, 0xc0, !PT ;  /* 0x0000000106ff7812 */ /* 0x004fda000784c0ff */
[----:B------:R-:W-:Y:S01]  /*1de0*/  @P2 SHF.R.U32.HI R3, RZ, 0x10, R5 ;  /* 0x00000010ff032819 */ /* 0x000fe20000011605 */
[----:B------:R-:W-:Y:S01]  /*1df0*/  VOTEU.ANY UP0, P2 ;  /* 0x0000000000ff7886 */ /* 0x000fe20001000100 */
[----:B------:R-:W-:Y:S02]  /*1e00*/  @P2 MOV R13, R4 ;  /* 0x00000004000d2202 */ /* 0x000fe40000000f00 */
[----:B------:R-:W-:Y:S02]  /*1e10*/  @P2 R2UR.BROADCAST UR8, R3 ;  /* 0x00000000030822ca */ /* 0x000fe400008e0000 */
[----:B------:R-:W-:-:S11]  /*1e20*/  @P2 LOP3.LUT R11, R5, 0xffff, RZ, 0xc0, !PT ;  /* 0x0000ffff050b2812 */ /* 0x000fd600078ec0ff */
[----:B------:R-:W-:Y:S01]  /*1e30*/  @UP0 UMOV UR36, UR8 ;  /* 0x0000000800240c82 */ /* 0x000fe20008000000 */
[----:B-1----:R-:W-:Y:S05]  /*1e40*/  @!P0 BRA `(.L_x_33) ;  /* 0x0000000000b88947 */ /* 0x002fea0003800000 */
[----:B------:R-:W4:Y:S01]  /*1e50*/  LDC.64 R4, c[0x0][0xb18] ;  /* 0x0002c600ff047b82 */ /* 0x000f220000000a00 */
[----:B------:R-:W-:-:S07]  /*1e60*/  ISETP.NE.AND P3, PT, R72, 0x1, PT ;  /* 0x000000014800780c */ /* 0x000fce0003f65270 */
[----:B------:R-:W1:Y:S08]  /*1e70*/  LDC.64 R6, c[0x0][0xb10] ;  /* 0x0002c400ff067b82 */ /* 0x000e700000000a00 */
[----:B------:R-:W2:Y:S08]  /*1e80*/  LDC R16, c[0x0][0xb20] ;  /* 0x0002c800ff107b82 */ /* 0x000eb00000000800 */
[----:B------:R-:W3:Y:S01]  /*1e90*/  LDC R18, c[0x0][0xb0c] ;  /* 0x0002c300ff127b82 */ /* 0x000ee20000000800 */
[----:B----4-:R-:W-:Y:S01]  /*1ea0*/  IMAD.HI.U32 R17, R0, R5, RZ ;  /* 0x0000000500117227 */ /* 0x010fe200078e00ff */
[----:B------:R-:W-:-:S03]  /*1eb0*/  ISETP.NE.AND P0, PT, R4, 0x1, PT ;  /* 0x000000010400780c */ /* 0x000fc60003f05270 */
[----:B------:R-:W-:-:S03]  /*1ec0*/  IMAD.HI.U32 R5, R11, R5, RZ ;  /* 0x000000050b057227 */ /* 0x000fc600078e00ff */
[----:B------:R-:W4:Y:S01]  /*1ed0*/  LDC.64 R2, c[0x0][0xb28] ;  /* 0x0002ca00ff027b82 */ /* 0x000f220000000a00 */
[----:B-1----:R-:W-:-:S04]  /*1ee0*/  IMAD.HI.U32 R20, R9, R6, RZ ;  /* 0x0000000609147227 */ /* 0x002fc800078e00ff */
[----:B------:R-:W-:Y:S01]  /*1ef0*/  IMAD.HI.U32 R22, R13, R6, RZ ;  /* 0x000000060d167227 */ /* 0x000fe200078e00ff */
[----:B------:R-:W-:Y:S02]  /*1f00*/  SHF.R.U32.HI R20, RZ, R7, R20 ;  /* 0x00000007ff147219 */ /* 0x000fe40000011614 */
[-C--:B--2---:R-:W-:Y:S02]  /*1f10*/  SHF.R.U32.HI R17, RZ, R16.reuse, R17 ;  /* 0x00000010ff117219 */ /* 0x084fe40000011611 */
[----:B------:R-:W-:Y:S02]  /*1f20*/  SHF.R.U32.HI R16, RZ, R16, R5 ;  /* 0x00000010ff107219 */ /* 0x000fe40000011605 */
[----:B------:R-:W-:Y:S02]  /*1f30*/  SEL R17, R0, R17, !P0 ;  /* 0x0000001100117207 */ /* 0x000fe40004000000 */
[----:B------:R-:W-:Y:S02]  /*1f40*/  SHF.R.U32.HI R22, RZ, R7, R22 ;  /* 0x00000007ff167219 */ /* 0x000fe40000011616 */
[----:B---3--:R-:W-:-:S02]  /*1f50*/  ISETP.NE.AND P1, PT, R18, 0x1, PT ;  /* 0x000000011200780c */ /* 0x008fc40003f25270 */
[----:B------:R-:W-:Y:S02]  /*1f60*/  SEL R5, R11, R16, !P0 ;  /* 0x000000100b057207 */ /* 0x000fe40004000000 */
[----:B------:R-:W-:Y:S02]  /*1f70*/  SEL R19, R9, R20, !P1 ;  /* 0x0000001409137207 */ /* 0x000fe40004800000 */
[----:B------:R-:W-:Y:S01]  /*1f80*/  SEL R7, R13, R22, !P1 ;  /* 0x000000160d077207 */ /* 0x000fe20004800000 */
[----:B----4-:R-:W-:-:S04]  /*1f90*/  IMAD.HI.U32 R20, R17, R2, RZ ;  /* 0x0000000211147227 */ /* 0x010fc800078e00ff */
        /* <DEDUP_REMOVED lines=10> */
[----:B------:R-:W-:-:S04]  /*2040*/  @!P0 IMAD.HI.U32 R16, R7, R2, RZ ;  /* 0x0000000207108227 */ /* 0x000fc800078e00ff */
[----:B------:R-:W-:Y:S01]  /*2050*/  IMAD.MOV R2, RZ, RZ, -R6 ;  /* 0x000000ffff027224 */ /* 0x000fe200078e0a06 */
[----:B------:R-:W-:-:S03]  /*2060*/  @!P0 SHF.R.U32.HI R16, RZ, R3, R16 ;  /* 0x00000003ff108219 */ /* 0x000fc60000011610 */
[----:B------:R-:W-:Y:S01]  /*2070*/  IMAD R2, R72, R2, R5 ;  /* 0x0000000248027224 */ /* 0x000fe200078e0205 */
        /* <DEDUP_REMOVED lines=11> */
.L_x_33:
[----:B------:R-:W1:Y:S02]  /*2130*/  LDCU UR8, c[0x0][0xb30] ;  /* 0x00016600ff0877ac */ /* 0x000e640008000800 */
[----:B-1----:R-:W-:-:S09]  /*2140*/  UISETP.NE.AND UP0, UPT, UR8, 0x1, UPT ;  /* 0x000000010800788c */ /* 0x002fd2000bf05270 */
[----:B------:R-:W-:Y:S05]  /*2150*/  BRA.U UP0, `(.L_x_34) ;  /* 0x0000000100407547 */ /* 0x000fea000b800000 */
[----:B------:R-:W1:Y:S08]  /*2160*/  LDC.64 R4, c[0x0][0xb10] ;  /* 0x0002c400ff047b82 */ /* 0x000e700000000a00 */
[----:B------:R-:W2:Y:S08]  /*2170*/  LDC.64 R2, c[0x0][0xb18] ;  /* 0x0002c600ff027b82 */ /* 0x000eb00000000a00 */
[----:B------:R-:W3:Y:S08]  /*2180*/  LDC R6, c[0x0][0xb20] ;  /* 0x0002c800ff067b82 */ /* 0x000ef00000000800 */
[----:B------:R-:W4:Y:S01]  /*2190*/  LDC R16, c[0x0][0xb0c] ;  /* 0x0002c300ff107b82 */ /* 0x000f220000000800 */
[----:B-1----:R-:W-:-:S05]  /*21a0*/  IMAD.HI.U32 R4, R13, R4, RZ ;  /* 0x000000040d047227 */ /* 0x002fca00078e00ff */
[----:B------:R-:W-:Y:S01]  /*21b0*/  SHF.R.U32.HI R4, RZ, R5, R4 ;  /* 0x00000005ff047219 */ /* 0x000fe20000011604 */
[----:B--2---:R-:W-:Y:S01]  /*21c0*/  IMAD.HI.U32 R3, R11, R3, RZ ;  /* 0x000000030b037227 */ /* 0x004fe200078e00ff */
[----:B------:R-:W-:-:S04]  /*21d0*/  ISETP.NE.AND P0, PT, R2, 0x1, PT ;  /* 0x000000010200780c */ /* 0x000fc80003f05270 */
[----:B---3--:R-:W-:-:S04]  /*21e0*/  SHF.R.U32.HI R6, RZ, R6, R3 ;  /* 0x00000006ff067219 */ /* 0x008fc80000011603 */
[----:B------:R-:W-:Y:S02]  /*21f0*/  SEL R3, R11, R6, !P0 ;  /* 0x000000060b037207 */ /* 0x000fe40004000000 */
[----:B----4-:R-:W-:-:S04]  /*2200*/  ISETP.NE.AND P1, PT, R16, 0x1, PT ;  /* 0x000000011000780c */ /* 0x010fc80003f25270 */
[----:B------:R-:W-:-:S05]  /*2210*/  SEL R4, R13, R4, !P1 ;  /* 0x000000040d047207 */ /* 0x000fca0004800000 */
[----:B------:R-:W-:Y:S02]  /*2220*/  IMAD.IADD R5, R3, 0x1, -R4 ;  /* 0x0000000103057824 */ /* 0x000fe400078e0a04 */
[----:B------:R-:W-:Y:S02]  /*2230*/  IMAD.IADD R3, R4, 0x1, -R3 ;  /* 0x0000000104037824 */ /* 0x000fe400078e0a03 */
[----:B------:R-:W-:Y:S02]  /*2240*/  IMAD R13, R5, R16, R13 ;  /* 0x00000010050d7224 */ /* 0x000fe400078e020d */
[----:B------:R-:W-:-:S07]  /*2250*/  IMAD R11, R3, R2, R11 ;  /* 0x00000002030b7224 */ /* 0x000fce00078e020b */
.L_x_34:
[----:B------:R-:W-:Y:S01]  /*2260*/  VIADD R14, R14, 0x1 ;  /* 0x000000010e0e7836 */ /* 0x000fe20000000000 */
[----:B------:R-:W-:Y:S01]  /*2270*/  PLOP3.LUT P1, PT, PT, PT, PT, 0x80, 0x8 ;  /* 0x000000000008781c */ /* 0x000fe20003f2f070 */
[----:B------:R-:W-:Y:S02]  /*2280*/  IMAD.IADD R167, R13, 0x1, R166 ;  /* 0x000000010da77824 */ /* 0x000fe400078e02a6 */
[----:B------:R-:W-:Y:S01]  /*2290*/  IMAD.IADD R165, R11, 0x1, R164 ;  /* 0x000000010ba57824 */ /* 0x000fe200078e02a4 */
[----:B------:R-:W-:-:S04]  /*22a0*/  ISETP.NE.AND P0, PT, R14, 0x2, PT ;  /* 0x000000020e00780c */ /* 0x000fc80003f05270 */
[----:B------:R-:W-:Y:S02]  /*22b0*/  SEL R3, RZ, 0x1, P0 ;  /* 0x00000001ff037807 */ /* 0x000fe40000000000 */
[----:B------:R-:W-:Y:S02]  /*22c0*/  SEL R14, R14, RZ, P0 ;  /* 0x000000ff0e0e7207 */ /* 0x000fe40000000000 */
[----:B------:R-:W-:Y:S01]  /*22d0*/  LOP3.LUT R12, R12, R3, RZ, 0x3c, !PT ;  /* 0x000000030c0c7212 */ /* 0x000fe200078e3cff */
[----:B------:R-:W-:Y:S06]  /*22e0*/  @P2 BRA `(.L_x_35) ;  /* 0xfffffff000982947 */ /* 0x000fec000383ffff */
[----:B------:R-:W-:Y:S01]  /*22f0*/  UIADD3 UR4, UPT, UPT, UR4, 0x38, URZ ;  /* 0x0000003804047890 */ /* 0x000fe2000fffe0ff */
[----:B------:R-:W-:-:S03]  /*2300*/  SHF.L.U32 R3, R15, 0x1f, RZ ;  /* 0x0000001f0f037819 */ /* 0x000fc600000006ff */
[----:B------:R-:W-:-:S09]  /*2310*/  ULEA UR5, UR6, UR4, 0x3 ;  /* 0x0000000406057291 */ /* 0x000fd2000f8e18ff */
[----:B------:R-:W1:Y:S02]  /*2320*/  SYNCS.PHASECHK.TRANS64.TRYWAIT P0, [UR5], R3 ;  /* 0x00000003ff0075a7 */ /* 0x000e640008001105 */
[----:B-1----:R-:W-:Y:S05]  /*2330*/  @!P0 BRA `(.L_x_36) ;  /* 0x0000004800ac8947 */ /* 0x002fea0003800000 */
.L_x_103:
[----:B------:R-:W-:-:S04]  /*2340*/  UIADD3 UR6, UPT, UPT, UR6, 0x1, URZ ;  /* 0x0000000106067890 */ /* 0x000fc8000fffe0ff */
[----:B------:R-:W-:-:S04]  /*2350*/  UISETP.NE.AND UP0, UPT, UR6, 0x7, UPT ;  /* 0x000000070600788c */ /* 0x000fc8000bf05270 */
[----:B------:R-:W-:Y:S02]  /*2360*/  USEL UR7, URZ, 0x1, UP0 ;  /* 0x00000001ff077887 */ /* 0x000fe40008000000 */
[----:B------:R-:W-:-:S04]  /*2370*/  USEL UR6, UR6, URZ, UP0 ;  /* 0x000000ff06067287 */ /* 0x000fc80008000000 */
[----:B------:R-:W-:Y:S01]  /*2380*/  ULEA UR5, UR6, UR4, 0x3 ;  /* 0x0000000406057291 */ /* 0x000fe2000f8e18ff */
[----:B------:R-:W-:-:S04]  /*2390*/  LOP3.LUT R2, R15, UR7, RZ, 0x3c, !PT ;  /* 0x000000070f027c12 */ /* 0x000fc8000f8e3cff */
[----:B-1----:R-:W-:-:S04]  /*23a0*/  SHF.L.U32 R3, R2, 0x1f, RZ ;  /* 0x0000001f02037819 */ /* 0x002fc800000006ff */
[----:B------:R-:W1:Y:S02]  /*23b0*/  SYNCS.PHASECHK.TRANS64.TRYWAIT P0, [UR5], R3 ;  /* 0x00000003ff0075a7 */ /* 0x000e640008001105 */
[----:B-1----:R-:W-:Y:S05]  /*23c0*/  @!P0 BRA `(.L_x_37) ;  /* 0x0000004800a08947 */ /* 0x002fea0003800000 */
.L_x_105:
        /* <DEDUP_REMOVED lines=9> */
.L_x_107:
        /* <DEDUP_REMOVED lines=9> */
.L_x_109:
        /* <DEDUP_REMOVED lines=9> */
.L_x_111:
        /* <DEDUP_REMOVED lines=9> */
.L_x_113:
[----:B------:R-:W-:-:S04]  /*2610*/  UIADD3 UR6, UPT, UPT, UR6, 0x1, URZ ;  /* 0x0000000106067890 */ /* 0x000fc8000fffe0ff */
[----:B------:R-:W-:-:S04]  /*2620*/  UISETP.NE.AND UP0, UPT, UR6, 0x7, UPT ;  /* 0x000000070600788c */ /* 0x000fc8000bf05270 */
[----:B------:R-:W-:Y:S02]  /*2630*/  USEL UR5, URZ, 0x1, UP0 ;  /* 0x00000001ff057887 */ /* 0x000fe40008000000 */
[----:B------:R-:W-:-:S04]  /*2640*/  USEL UR6, UR6, URZ, UP0 ;  /* 0x000000ff06067287 */ /* 0x000fc80008000000 */
[----:B------:R-:W-:Y:S01]  /*2650*/  ULEA UR6, UR6, UR4, 0x3 ;  /* 0x0000000406067291 */ /* 0x000fe2000f8e18ff */
[----:B-1----:R-:W-:-:S04]  /*2660*/  LOP3.LUT R3, R2, UR5, RZ, 0x3c, !PT ;  /* 0x0000000502037c12 */ /* 0x002fc8000f8e3cff */
[----:B------:R-:W-:Y:S01]  /*2670*/  SHF.L.U32 R3, R3, 0x1f, RZ ;  /* 0x0000001f03037819 */ /* 0x000fe200000006ff */
[----:B----4-:R-:W-:-:S07]  /*2680*/  IMAD.U32 R0, RZ, RZ, UR6 ;  /* 0x00000006ff007e24 */ /* 0x010fce000f8e00ff */
.L_x_42:
[----:B-1----:R1:W2:Y:S02]  /*2690*/  SYNCS.PHASECHK.TRANS64.TRYWAIT P0, [R0+URZ], R3 ;  /* 0x00000003000075a7 */ /* 0x0022a400080011ff */
[----:B--2---:R-:W-:Y:S05]  /*26a0*/  @!P0 NANOSLEEP.SYNCS 0x989680 ;  /* 0x009896800000895d */ /* 0x004fea0003900000 */
[----:B------:R-:W2:Y:S02]  /*26b0*/  @!P0 SYNCS.PHASECHK.TRANS64 P0, [R0+URZ], R3 ;  /* 0x00000003000085a7 */ /* 0x000ea400080010ff */
[----:B--2---:R-:W-:Y:S05]  /*26c0*/  @P0 EXIT ;  /* 0x000000000000094d */ /* 0x004fea0003800000 */
[----:B------:R-:W-:Y:S05]  /*26d0*/  BRA `(.L_x_42) ;  /* 0xfffffffc00ec7947 */ /* 0x000fea000383ffff */
.L_x_17:
[----:B------:R-:W-:-:S04]  /*26e0*/  UISETP.NE.AND UP1, UPT, UR37, URZ, UPT ;  /* 0x000000ff2500728c */ /* 0x000fc8000bf25270 */
[----:B------:R-:W-:-:S09]  /*26f0*/  UISETP.NE.OR UP1, UPT, UR8, 0x1, UP1 ;  /* 0x000000010800788c */ /* 0x000fd20008f25670 */
[----:B------:R-:W-:Y:S05]  /*2700*/  BRA.U UP1, `(.L_x_43) ;  /* 0x0000000501487547 */ /* 0x000fea000b800000 */
[----:B------:R-:W-:Y:S01]  /*2710*/  ISETP.NE.AND P2, PT, R2, RZ, PT ;  /* 0x000000ff0200720c */ /* 0x000fe20003f45270 */
[----:B------:R-:W-:Y:S01]  /*2720*/  IMAD.MOV.U32 R12, RZ, RZ, 0x1 ;  /* 0x00000001ff0c7424 */ /* 0x000fe200078e00ff */
[----:B------:R-:W-:Y:S02]  /*2730*/  CS2R R10, SRZ ;  /* 0x00000000000a7805 */ /* 0x000fe4000001ff00 */
[----:B------:R-:W-:Y:S01]  /*2740*/  CS2R R8, SRZ ;  /* 0x0000000000087805 */ /* 0x000fe2000001ff00 */
[----:B------:R-:W-:Y:S01]  /*2750*/  UMOV UR4, 0x400 ;  /* 0x0000040000047882 */ /* 0x000fe20000000000 */
[----:B------:R-:W-:Y:S01]  /*2760*/  UMOV UR6, URZ ;  /* 0x000000ff00067c82 */ /* 0x000fe20008000000 */
[----:B------:R-:W-:-:S12]  /*2770*/  ULEA UR37, UR37, UR4, 0x18 ;  /* 0x0000000425257291 */ /* 0x000fd8000f8ec0ff */
.L_x_47:
[----:B------:R-:W-:Y:S02]  /*2780*/  LEA R0, R8, UR37, 0x3 ;  /* 0x0000002508007c11 */ /* 0x000fe4000f8e18ff */
[----:B------:R-:W-:-:S03]  /*2790*/  SHF.L.U32 R5, R9, 0x1f, RZ ;  /* 0x0000001f09057819 */ /* 0x000fc600000006ff */
[----:B------:R-:W-:Y:S01]  /*27a0*/  VIADD R4, R0, 0x100 ;  /* 0x0000010000047836 */ /* 0x000fe20000000000 */
[----:B------:R-:W1:Y:S02]  /*27b0*/  SYNCS.PHASECHK.TRANS64.TRYWAIT P0, [R0+URZ+0xf0], R5 ;  /* 0x0000f005000075a7 */ /* 0x000e6400080011ff */
[----:B-1----:R-:W-:Y:S05]  /*27c0*/  @!P0 BRA `(.L_x_44) ;  /* 0x0000004800188947 */ /* 0x002fea0003800000 */
.L_x_114:
[----:B------:R-:W-:Y:S01]  /*27d0*/  ULEA UR5, UR6, UR37, 0x3 ;  /* 0x0000002506057291 */ /* 0x000fe2000f8e18ff */
[----:B------:R-:W-:Y:S02]  /*27e0*/  PRMT R4, RZ, 0x654, R4 ;  /* 0x00000654ff047816 */ /* 0x000fe40000000004 */
[----:B-1----:R-:W-:Y:S01]  /*27f0*/  SHF.L.U32 R5, R12, 0x1f, RZ ;  /* 0x0000001f0c057819 */ /* 0x002fe200000006ff */
[----:B------:R-:W-:Y:S01]  /*2800*/  UIADD3 UR4, UPT, UPT, UR5, 0x90, URZ ;  /* 0x0000009005047890 */ /* 0x000fe2000fffe0ff */
[----:B------:R1:W-:Y:S05]  /*2810*/  SYNCS.ARRIVE.TRANS64.RED.A1T0 RZ, [R4+URZ], RZ ;  /* 0x000000ff04ff79a7 */ /* 0x0003ea00081004ff */
[----:B------:R-:W-:Y:S01]  /*2820*/  IMAD.U32 R7, RZ, RZ, UR4 ;  /* 0x00000004ff077e24 */ /* 0x000fe2000f8e00ff */
[----:B------:R-:W2:Y:S04]  /*2830*/  SYNCS.PHASECHK.TRANS64.TRYWAIT P0, [UR5+0xa0], R5 ;  /* 0x0000a005ff0075a7 */ /* 0x000ea80008001105 */
[----:B------:R-:W-:Y:S01]  /*2840*/  PRMT R6, R2, 0x654, R7 ;  /* 0x0000065402067816 */ /* 0x000fe20000000007 */
[----:B-1----:R-:W-:Y:S01]  /*2850*/  @!P2 IMAD.MOV.U32 R4, RZ, RZ, 0x10 ;  /* 0x00000010ff04a424 */ /* 0x002fe200078e00ff */
[----:B--2---:R-:W-:Y:S06]  /*2860*/  @!P0 BRA `(.L_x_45) ;  /* 0x0000004800048947 */ /* 0x004fec0003800000 */
.L_x_116:
[----:B------:R-:W-:Y:S01]  /*2870*/  ULEA UR4, UR6, UR37, 0x4 ;  /* 0x0000002506047291 */ /* 0x000fe2000f8e20ff */
[----:B------:R-:W-:Y:S01]  /*2880*/  SEL R3, R6, R3, !P2 ;  /* 0x0000000306037207 */ /* 0x000fe20005000000 */
[----:B------:R-:W-:Y:S01]  /*2890*/  UIADD3 UR5, UPT, UPT, UR5, 0x90, URZ ;  /* 0x0000009005057890 */ /* 0x000fe2000fffe0ff */
[----:B-1----:R-:W-:Y:S01]  /*28a0*/  LEA R0, R11, UR37, 0x3 ;  /* 0x000000250b007c11 */ /* 0x002fe2000f8e18ff */
[----:B------:R-:W-:Y:S01]  /*28b0*/  UIADD3 UR4, UPT, UPT, UR4, 0x120, URZ ;  /* 0x0000012004047890 */ /* 0x000fe2000fffe0ff */
[----:B------:R-:W-:Y:S01]  /*28c0*/  SHF.L.U32 R5, R10, 0x1f, RZ ;  /* 0x0000001f0a057819 */ /* 0x000fe200000006ff */
[----:B------:R1:W-:Y:S01]  /*28d0*/  @!P2 SYNCS.ARRIVE.TRANS64.RED RZ, [R3+URZ], R4 ;  /* 0x0000000403ffa9a7 */ /* 0x0003e200080004ff */
[----:B------:R-:W-:Y:S01]  /*28e0*/  UIADD3 UR6, UPT, UPT, UR6, 0x1, URZ ;  /* 0x0000000106067890 */ /* 0x000fe2000fffe0ff */
[----:B------:R-:W-:-:S03]  /*28f0*/  VIADD R8, R8, 0x1 ;  /* 0x0000000108087836 */ /* 0x000fc60000000000 */
[----:B------:R-:W-:Y:S02]  /*2900*/  UISETP.NE.AND UP0, UPT, UR6, 0x2, UPT ;  /* 0x000000020600788c */ /* 0x000fe4000bf05270 */
[----:B------:R-:W-:Y:S06]  /*2910*/  UGETNEXTWORKID.BROADCAST [UR4], [UR5] ;  /* 0x00000000040073ca */ /* 0x000fec0008000100 */
[----:B------:R-:W-:Y:S01]  /*2920*/  USEL UR4, URZ, 0x1, UP0 ;  /* 0x00000001ff047887 */ /* 0x000fe20008000000 */
[----:B------:R-:W-:Y:S01]  /*2930*/  ISETP.NE.AND P0, PT, R8, 0x2, PT ;  /* 0x000000020800780c */ /* 0x000fe20003f05270 */
[----:B------:R-:W-:Y:S01]  /*2940*/  USEL UR6, UR6, URZ, UP0 ;  /* 0x000000ff06067287 */ /* 0x000fe20008000000 */
[----:B------:R-:W2:Y:S03]  /*2950*/  SYNCS.PHASECHK.TRANS64.TRYWAIT P1, [R0+URZ+0x90], R5 ;  /* 0x00009005000075a7 */ /* 0x000ea600080211ff */
[----:B------:R-:W-:Y:S01]  /*2960*/  LOP3.LUT R12, R12, UR4, RZ, 0x3c, !PT ;  /* 0x000000040c0c7c12 */ /* 0x000fe2000f8e3cff */
[----:B-12---:R-:W-:Y:S07]  /*2970*/  @!P1 BRA `(.L_x_46) ;  /* 0x0000004400d89947 */ /* 0x006fee0003800000 */
.L_x_117:
[C---:B------:R-:W-:Y:S01]  /*2980*/  LEA R4, R11.reuse, UR37, 0x4 ;  /* 0x000000250b047c11 */ /* 0x040fe2000f8e20ff */
[----:B-1----:R-:W-:Y:S01]  /*2990*/  VIADD R0, R0, 0xa0 ;  /* 0x000000a000007836 */ /* 0x002fe20000000000 */
[----:B------:R-:W-:Y:S01]  /*29a0*/  SEL R8, R8, RZ, P0 ;  /* 0x000000ff08087207 */ /* 0x000fe20000000000 */
[----:B------:R-:W-:-:S03]  /*29b0*/  VIADD R11, R11, 0x1 ;  /* 0x000000010b0b7836 */ /* 0x000fc60000000000 */
[----:B------:R-:W1:Y:S01]  /*29c0*/  LDS.128 R4, [R4+0x120] ;  /* 0x0001200004047984 */ /* 0x000e620000000c00 */
[----:B------:R-:W-:Y:S02]  /*29d0*/  PRMT R0, RZ, 0x654, R0 ;  /* 0x00000654ff007816 */ /* 0x000fe40000000000 */
[C---:B------:R-:W-:Y:S01]  /*29e0*/  ISETP.NE.AND P1, PT, R11.reuse, 0x2, PT ;  /* 0x000000020b00780c */ /* 0x040fe20003f25270 */
[----:B------:R-:W-:Y:S01]  /*29f0*/  @!PT LDS RZ, [RZ] ;  /* 0x00000000fffff984 */ /* 0x000fe20000000800 */
[----:B------:R-:W-:Y:S01]  /*2a00*/  @!PT LDS RZ, [RZ] ;  /* 0x00000000fffff984 */ /* 0x000fe20000000800 */
[----:B------:R-:W-:Y:S01]  /*2a10*/  @!PT LDS RZ, [RZ] ;  /* 0x00000000fffff984 */ /* 0x000fe20000000800 */
[----:B------:R-:W-:Y:S01]  /*2a20*/  @!PT LDS RZ, [RZ] ;  /* 0x00000000fffff984 */ /* 0x000fe20000000800 */
[----:B------:R2:W-:Y:S06]  /*2a30*/  MEMBAR.ALL.CTA ;  /* 0x0000000000007992 */ /* 0x0005ec0000008000 */
[----:B--2---:R-:W2:Y:S01]  /*2a40*/  FENCE.VIEW.ASYNC.S ;  /* 0x00000000000073c6 */ /* 0x004ea20000000000 */
[----:B------:R-:W-:Y:S01]  /*2a50*/  SEL R11, R11, RZ, P1 ;  /* 0x000000ff0b0b7207 */ /* 0x000fe20000800000 */
[----:B--2---:R2:W-:Y:S01]  /*2a60*/  SYNCS.ARRIVE.TRANS64.RED.A1T0 RZ, [R0+URZ], RZ ;  /* 0x000000ff00ff79a7 */ /* 0x0045e200081004ff */
[----:B-1----:R-:W-:-:S02]  /*2a70*/  LOP3.LUT P3, RZ, R6, 0x1, RZ, 0xc0, !PT ;  /* 0x0000000106ff7812 */ /* 0x002fc4000786c0ff */
[----:B------:R-:W-:-:S04]  /*2a80*/  SEL R5, RZ, 0x1, P1 ;  /* 0x00000001ff057807 */ /* 0x000fc80000800000 */
[----:B------:R-:W-:Y:S02]  /*2a90*/  LOP3.LUT R10, R10, R5, RZ, 0x3c, !PT ;  /* 0x000000050a0a7212 */ /* 0x000fe400078e3cff */
[----:B--2---:R-:W-:-:S04]  /*2aa0*/  SEL R0, RZ, 0x1, P0 ;  /* 0x00000001ff007807 */ /* 0x004fc80000000000 */
[----:B------:R-:W-:Y:S01]  /*2ab0*/  LOP3.LUT R9, R9, R0, RZ, 0x3c, !PT ;  /* 0x0000000009097212 */ /* 0x000fe200078e3cff */
[----:B------:R-:W-:Y:S06]  /*2ac0*/  @P3 BRA `(.L_x_47) ;  /* 0xfffffffc002c3947 */ /* 0x000fec000383ffff */
[----:B------:R-:W-:Y:S01]  /*2ad0*/  ULEA UR5, UR6, UR37, 0x3 ;  /* 0x0000002506057291 */ /* 0x000fe2000f8e18ff */
[----:B------:R-:W-:-:S08]  /*2ae0*/  SHF.L.U32 R3, R12, 0x1f, RZ ;  /* 0x0000001f0c037819 */ /* 0x000fd000000006ff */
[----:B------:R-:W1:Y:S02]  /*2af0*/  SYNCS.PHASECHK.TRANS64 P0, [UR5+0xa0], R3 ;  /* 0x0000a003ff0075a7 */ /* 0x000e640008001005 */
[----:B-1----:R-:W-:Y:S05]  /*2b00*/  @P0 BRA `(.L_x_48) ;  /* 0x0000000000080947 */ /* 0x002fea0003800000 */
[----:B------:R-:W1:Y:S02]  /*2b10*/  SYNCS.PHASECHK.TRANS64.TRYWAIT P0, [UR5+0xa0], R3 ;  /* 0x0000a003ff0075a7 */ /* 0x000e640008001105 */
[----:B-1----:R-:W-:Y:S05]  /*2b20*/  @!P0 BRA `(.L_x_49) ;  /* 0x0000004400808947 */ /* 0x002fea0003800000 */
.L_x_48:
[----:B------:R-:W-:-:S04]  /*2b30*/  UIADD3 UR4, UPT, UPT, UR6, 0x1, URZ ;  /* 0x0000000106047890 */ /* 0x000fc8000fffe0ff */
[----:B------:R-:W-:-:S04]  /*2b40*/  UISETP.NE.AND UP0, UPT, UR4, 0x2, UPT ;  /* 0x000000020400788c */ /* 0x000fc8000bf05270 */
[----:B------:R-:W-:Y:S02]  /*2b50*/  USEL UR7, URZ, 0x1, UP0 ;  /* 0x00000001ff077887 */ /* 0x000fe40008000000 */
[----:B------:R-:W-:-:S04]  /*2b60*/  USEL UR4, UR4, URZ, UP0 ;  /* 0x000000ff04047287 */ /* 0x000fc80008000000 */
[----:B------:R-:W-:Y:S01]  /*2b70*/  ULEA UR4, UR4, UR37, 0x3 ;  /* 0x0000002504047291 */ /* 0x000fe2000f8e18ff */
[----:B-1----:R-:W-:-:S04]  /*2b80*/  LOP3.LUT R3, R12, UR7, RZ, 0x3c, !PT ;  /* 0x000000070c037c12 */ /* 0x002fc8000f8e3cff */
[----:B------:R-:W-:-:S04]  /*2b90*/  SHF.L.U32 R0, R3, 0x1f, RZ ;  /* 0x0000001f03007819 */ /* 0x000fc800000006ff */
[----:B------:R-:W1:Y:S02]  /*2ba0*/  SYNCS.PHASECHK.TRANS64 P0, [UR4+0xa0], R0 ;  /* 0x0000a000ff0075a7 */ /* 0x000e640008001004 */
[----:B-1----:R-:W-:Y:S05]  /*2bb0*/  @P0 EXIT ;  /* 0x000000000000094d */ /* 0x002fea0003800000 */
[----:B------:R-:W-:Y:S02]  /*2bc0*/  SHF.L.U32 R3, R3, 0x1f, RZ ;  /* 0x0000001f03037819 */ /* 0x000fe400000006ff */
[----:B------:R-:W-:-:S07]  /*2bd0*/  MOV R0, UR4 ;  /* 0x0000000400007c02 */ /* 0x000fce0008000f00 */
.L_x_50:
[----:B-1----:R1:W2:Y:S02]  /*2be0*/  SYNCS.PHASECHK.TRANS64.TRYWAIT P0, [R0+URZ+0xa0], R3 ;  /* 0x0000a003000075a7 */ /* 0x0022a400080011ff */
[----:B--2---:R-:W-:Y:S05]  /*2bf0*/  @!P0 NANOSLEEP.SYNCS 0x989680 ;  /* 0x009896800000895d */ /* 0x004fea0003900000 */
[----:B------:R-:W2:Y:S02]  /*2c00*/  @!P0 SYNCS.PHASECHK.TRANS64 P0, [R0+URZ+0xa0], R3 ;  /* 0x0000a003000085a7 */ /* 0x000ea400080010ff */
[----:B--2---:R-:W-:Y:S05]  /*2c10*/  @P0 EXIT ;  /* 0x000000000000094d */ /* 0x004fea0003800000 */
[----:B------:R-:W-:Y:S05]  /*2c20*/  BRA `(.L_x_50) ;  /* 0xfffffffc00ec7947 */ /* 0x000fea000383ffff */
.L_x_43:
[----:B------:R-:W-:-:S09]  /*2c30*/  UISETP.NE.AND UP1, UPT, UR8, URZ, UPT ;  /* 0x000000ff0800728c */ /* 0x000fd2000bf25270 */
[----:B------:R-:W-:Y:S05]  /*2c40*/  BRA.U UP1, `(.L_x_51) ;  /* 0x0000000d01b47547 */ /* 0x000fea000b800000 */
[----:B------:R-:W-:Y:S01]  /*2c50*/  UMOV UR4, 0x40 ;  /* 0x0000004000047882 */ /* 0x000fe20000000000 */
[----:B------:R-:W-:Y:S01]  /*2c60*/  NOP ;  /* 0x0000000000007918 */ /* 0x000fe20000000000 */
[----:B------:R-:W-:Y:S01]  /*2c70*/  ULEA UR4, UR37, UR4, 0x18 ;  /* 0x0000000425047291 */ /* 0x000fe2000f8ec0ff */
[----:B------:R-:W-:Y:S02]  /*2c80*/  UMOV UR5, 0x400 ;  /* 0x0000040000057882 */ /* 0x000fe40000000000 */
[----:B------:R-:W-:-:S06]  /*2c90*/  ULEA UR37, UR37, UR5, 0x18 ;  /* 0x0000000525257291 */ /* 0x000fcc000f8ec0ff */
[----:B------:R-:W1:Y:S02]  /*2ca0*/  LDS.U8 R0, [UR4+0x1c] ;  /* 0x00001c04ff007984 */ /* 0x000e640008000000 */
[----:B-1----:R-:W-:-:S13]  /*2cb0*/  ISETP.NE.AND P0, PT, R0, RZ, PT ;  /* 0x000000ff0000720c */ /* 0x002fda0003f05270 */
[----:B------:R-:W-:Y:S05]  /*2cc0*/  @P0 BRA `(.L_x_52) ;  /* 0x0000000000580947 */ /* 0x000fea0003800000 */
[----:B------:R-:W-:-:S13]  /*2cd0*/  ELECT P0, URZ, PT ;  /* 0x0000000000ff782f */ /* 0x000fda0003800000 */
[----:B------:R-:W-:Y:S05]  /*2ce0*/  @!P0 BRA `(.L_x_53) ;  /* 0x0000000000608947 */ /* 0x000fea0003800000 */
[----:B------:R-:W-:Y:S01]  /*2cf0*/  UMOV UR5, 0x10 ;  /* 0x0000001000057882 */ /* 0x000fe20000000000 */
[----:B------:R-:W-:Y:S01]  /*2d00*/  HFMA2 R0, -RZ, RZ, 0, 5.9604644775390625e-08 ;  /* 0x00000001ff007431 */ /* 0x000fe200000001ff */
[----:B------:R-:W-:-:S03]  /*2d10*/  MOV R2, 0xffff ;  /* 0x0000ffff00027802 */ /* 0x000fc60000000f00 */
[----:B------:R-:W-:Y:S04]  /*2d20*/  DEPBAR.LE SB1, 0x36 ;  /* 0x00009d800000791a */ /* 0x000fe80000000000 */
[----:B------:R-:W1:Y:S02]  /*2d30*/  UTCATOMSWS.FIND_AND_SET.ALIGN UP0, UR5, UR5 ;  /* 0x00000005000575e3 */ /* 0x000e640008000800 */
[----:B-1----:R-:W-:Y:S01]  /*2d40*/  MOV R3, UR5 ;  /* 0x0000000500037c02 */ /* 0x002fe20008000f00 */
[----:B------:R-:W-:Y:S06]  /*2d50*/  BRA.U UP0, `(.L_x_54) ;  /* 0x0000000100187547 */ /* 0x000fec000b800000 */
.L_x_55:
[----:B------:R-:W-:Y:S05]  /*2d60*/  NANOSLEEP 0x64 ;  /* 0x000000640000795d */ /* 0x000fea0003800000 */
[----:B------:R-:W-:-:S05]  /*2d70*/  UMOV UR5, 0x10 ;  /* 0x0000001000057882 */ /* 0x000fca0000000000 */
[----:B------:R-:W-:Y:S04]  /*2d80*/  DEPBAR.LE SB1, 0x36 ;  /* 0x00009d800000791a */ /* 0x000fe80000000000 */
[----:B------:R-:W1:Y:S02]  /*2d90*/  UTCATOMSWS.FIND_AND_SET.ALIGN UP0, UR5, UR5 ;  /* 0x00000005000575e3 */ /* 0x000e640008000800 */
[----:B-1----:R-:W-:Y:S01]  /*2da0*/  MOV R3, UR5 ;  /* 0x0000000500037c02 */ /* 0x002fe20008000f00 */
[----:B------:R-:W-:Y:S05]  /*2db0*/  BRA.U !UP0, `(.L_x_55) ;  /* 0xfffffffd08e87547 */ /* 0x000fea000b83ffff */
.L_x_54:
[-C--:B------:R-:W-:Y:S02]  /*2dc0*/  SHF.L.U32 R2, R2, R3.reuse, RZ ;  /* 0x0000000302027219 */ /* 0x080fe400000006ff */
[----:B------:R-:W-:Y:S01]  /*2dd0*/  SHF.L.U32 R0, R0, R3, RZ ;  /* 0x0000000300007219 */ /* 0x000fe200000006ff */
[----:B------:R-:W-:Y:S02]  /*2de0*/  IMAD.SHL.U32 R3, R3, 0x20, RZ ;  /* 0x0000002003037824 */ /* 0x000fe400078e00ff */
[----:B------:R1:W-:Y:S04]  /*2df0*/  ATOMS.OR RZ, [UR4+0x14], R2 ;  /* 0x00001402ffff798c */ /* 0x0003e8000b000004 */
[----:B------:R1:W-:Y:S04]  /*2e00*/  ATOMS.OR RZ, [UR4+0x18], R0 ;  /* 0x00001800ffff798c */ /* 0x0003e8000b000004 */
[----:B------:R1:W-:Y:S01]  /*2e10*/  STS [UR37+0x140], R3 ;  /* 0x00014003ff007988 */ /* 0x0003e20008000825 */
[----:B------:R-:W-:Y:S05]  /*2e20*/  BRA `(.L_x_53) ;  /* 0x0000000000107947 */ /* 0x000fea0003800000 */
.L_x_52:
[----:B------:R-:W-:Y:S02]  /*2e30*/  MOV R0, 0xffffffff ;  /* 0xffffffff00007802 */ /* 0x000fe40000000f00 */
[----:B------:R-:W-:-:S03]  /*2e40*/  MOV R2, 0x2e70 ;  /* 0x00002e7000027802 */ /* 0x000fc60000000f00 */
[----:B------:R1:W-:Y:S04]  /*2e50*/  STS [UR37+0x140], R0 ;  /* 0x00014000ff007988 */ /* 0x0003e80008000825 */
[----:B-1-3-5:R-:W-:Y:S05]  /*2e60*/  CALL.REL.NOINC `($__internal_1_$__cuda_sm10x_tcgen05_guardrail_trap_phase_invalid_during_alloc) ;  /* 0x0000004400fc7944 */ /* 0x02afea0003c00000 */
.L_x_53:
[----:B------:R-:W-:Y:S05]  /*2e70*/  WARPSYNC.ALL ;  /* 0x0000000000007948 */ /* 0x000fea0003800000 */
[----:B------:R-:W2:Y:S01]  /*2e80*/  S2UR UR5, SR_CgaCtaId ;  /* 0x00000000000579c3 */ /* 0x000ea20000008800 */
[----:B------:R-:W-:Y:S01]  /*2e90*/  UMOV UR4, 0x400 ;  /* 0x0000040000047882 */ /* 0x000fe20000000000 */
[----:B------:R-:W-:-:S06]  /*2ea0*/  NOP ;  /* 0x0000000000007918 */ /* 0x000fcc0000000000 */
[----:B------:R-:W-:Y:S06]  /*2eb0*/  BAR.ARV 0x6, 0xa0 ;  /* 0x0182800000007b1d */ /* 0x000fec0000002000 */
[----:B------:R-:W4:Y:S01]  /*2ec0*/  LDCU UR7, c[0x0][0x38c] ;  /* 0x00007180ff0777ac */ /* 0x000f220008000800 */
[----:B------:R-:W-:Y:S01]  /*2ed0*/  IMAD.MOV.U32 R11, RZ, RZ, 0x1 ;  /* 0x00000001ff0b7424 */ /* 0x000fe200078e00ff */
[----:B------:R-:W-:Y:S01]  /*2ee0*/  CS2R R8, SRZ ;  /* 0x0000000000087805 */ /* 0x000fe2000001ff00 */
[----:B------:R-:W-:Y:S01]  /*2ef0*/  IMAD.MOV.U32 R10, RZ, RZ, RZ ;  /* 0x000000ffff0a7224 */ /* 0x000fe200078e00ff */
[----:B------:R-:W3:Y:S01]  /*2f00*/  LDCU UR6, c[0x0][0x38c] ;  /* 0x00007180ff0677ac */ /* 0x000ee20008000800 */
[----:B------:R-:W-:Y:S01]  /*2f10*/  UMOV UR15, URZ ;  /* 0x000000ff000f7c82 */ /* 0x000fe20008000000 */
[----:B------:R-:W-:Y:S01]  /*2f20*/  UMOV UR14, URZ ;  /* 0x000000ff000e7c82 */ /* 0x000fe20008000000 */
[----:B--2---:R-:W-:Y:S01]  /*2f30*/  ULEA UR5, UR5, UR4, 0x18 ;  /* 0x0000000405057291 */ /* 0x004fe2000f8ec0ff */
[----:B------:R-:W-:Y:S01]  /*2f40*/  UMOV UR24, 0x0 ;  /* 0x0000000000187882 */ /* 0x000fe20000000000 */
[----:B------:R-:W-:-:S02]  /*2f50*/  UMOV UR25, 0x81004a0 ;  /* 0x081004a000197882 */ /* 0x000fc40000000000 */
[----:B------:R-:W-:Y:S02]  /*2f60*/  UIADD3 UR10, UPT, UPT, UR5, 0x4400, URZ ;  /* 0x00004400050a7890 */ /* 0x000fe4000fffe0ff */
[----:B------:R-:W-:Y:S02]  /*2f70*/  UIADD3 UR11, UPT, UPT, UR5, 0x20400, URZ ;  /* 0x00020400050b7890 */ /* 0x000fe4000fffe0ff */
[----:B----4-:R-:W-:Y:S01]  /*2f80*/  UIADD3 UR7, UPT, UPT, UR7, 0x7f, URZ ;  /* 0x0000007f07077890 */ /* 0x010fe2000fffe0ff */
[----:B-1----:R-:W1:Y:S01]  /*2f90*/  LDS R0, [UR5+0x140] ;  /* 0x00014005ff007984 */ /* 0x002e620008000800 */
[----:B------:R-:W-:Y:S02]  /*2fa0*/  USHF.R.U32.HI UR10, URZ, 0x4, UR10 ;  /* 0x00000004ff0a7899 */ /* 0x000fe4000801160a */
[----:B------:R-:W-:Y:S02]  /*2fb0*/  USHF.R.S32.HI UR4, URZ, 0x1f, UR7 ;  /* 0x0000001fff047899 */ /* 0x000fe40008011407 */
[----:B------:R-:W-:-:S02]  /*2fc0*/  USHF.R.U32.HI UR11, URZ, 0x4, UR11 ;  /* 0x00000004ff0b7899 */ /* 0x000fc4000801160b */
[----:B------:R-:W-:Y:S02]  /*2fd0*/  ULEA.HI UR4, UR4, UR7, URZ, 0x7 ;  /* 0x0000000704047291 */ /* 0x000fe4000f8f38ff */
[----:B------:R-:W-:Y:S02]  /*2fe0*/  ULOP3.LUT UR10, UR10, 0x3fff, URZ, 0xc0, !UPT ;  /* 0x00003fff0a0a7892 */ /* 0x000fe4000f8ec0ff */
[----:B------:R-:W-:Y:S02]  /*2ff0*/  USHF.R.S32.HI UR4, URZ, 0x7, UR4 ;  /* 0x00000007ff047899 */ /* 0x000fe40008011404 */
[----:B------:R-:W-:Y:S02]  /*3000*/  ULOP3.LUT UR11, UR11, 0x3fff, URZ, 0xc0, !UPT ;  /* 0x00003fff0b0b7892 */ /* 0x000fe4000f8ec0ff */
[----:B------:R-:W-:Y:S01]  /*3010*/  UISETP.LT.AND UP0, UPT, UR4, 0x1, UPT ;  /* 0x000000010400788c */ /* 0x000fe2000bf01270 */
[----:B------:R-:W-:Y:S01]  /*3020*/  UMOV UR22, 0x0 ;  /* 0x0000000000167882 */ /* 0x000fe20000000000 */
[----:B------:R-:W-:-:S02]  /*3030*/  UMOV UR23, 0x81004a0 ;  /* 0x081004a000177882 */ /* 0x000fc40000000000 */
[----:B------:R-:W-:Y:S02]  /*3040*/  USEL UR9, UR4, 0x1, !UP0 ;  /* 0x0000000104097887 */ /* 0x000fe4000c000000 */
[----:B------:R-:W-:Y:S02]  /*3050*/  ULOP3.LUT UR10, UR10, 0x10000, URZ, 0xfc, !UPT ;  /* 0x000100000a0a7892 */ /* 0x000fe4000f8efcff */
[----:B------:R-:W-:Y:S02]  /*3060*/  ULOP3.LUT UR11, UR11, 0x10000, URZ, 0xfc, !UPT ;  /* 0x000100000b0b7892 */ /* 0x000fe4000f8efcff */
[----:B------:R-:W-:Y:S02]  /*3070*/  UIADD3 UR9, UPT, UPT, -UR9, URZ, URZ ;  /* 0x000000ff09097290 */ /* 0x000fe4000fffe1ff */
[----:B---3--:R-:W-:Y:S01]  /*3080*/  UISETP.GE.AND UP3, UPT, UR6, 0x1, UPT ;  /* 0x000000010600788c */ /* 0x008fe2000bf66270 */
[----:B------:R-:W-:Y:S01]  /*3090*/  UMOV UR20, 0x0 ;  /* 0x0000000000147882 */ /* 0x000fe20000000000 */
[----:B------:R-:W-:Y:S01]  /*30a0*/  UMOV UR21, 0x81004a0 ;  /* 0x081004a000157882 */ /* 0x000fe20000000000 */
[----:B------:R-:W-:Y:S01]  /*30b0*/  UMOV UR18, 0x0 ;  /* 0x0000000000127882 */ /* 0x000fe20000000000 */
[----:B------:R-:W-:Y:S01]  /*30c0*/  UMOV UR19, 0x81004a0 ;  /* 0x081004a000137882 */ /* 0x000fe20000000000 */
[----:B-1----:R-:W-:-:S15]  /*30d0*/  R2UR UR16, R0 ;  /* 0x00000000001072ca */ /* 0x002fde00000e0000 */
.L_x_62:
[----:B------:R-:W-:Y:S02]  /*30e0*/  LEA R0, R10, UR5, 0x3 ;  /* 0x000000050a007c11 */ /* 0x000fe4000f8e18ff */
[----:B------:R-:W-:Y:S02]  /*30f0*/  SHF.L.U32 R5, R9, 0x1f, RZ ;  /* 0x0000001f09057819 */ /* 0x000fe400000006ff */
[----:B------:R-:W-:Y:S01]  /*3100*/  PLOP3.LUT P0, PT, PT, PT, UP3, 0x80, 0x8 ;  /* 0x000000000008781c */ /* 0x000fe20003f0f038 */
[----:B------:R-:W-:Y:S01]  /*3110*/  VIADD R3, R0, 0xa0 ;  /* 0x000000a000037836 */ /* 0x000fe20000000000 */
[----:B-1----:R-:W1:Y:S02]  /*3120*/  SYNCS.PHASECHK.TRANS64.TRYWAIT P1, [R0+URZ+0x90], R5 ;  /* 0x00009005000075a7 */ /* 0x002e6400080211ff */
[----:B-1-3--:R-:W-:Y:S09]  /*3130*/  @!P1 BRA `(.L_x_56) ;  /* 0x0000004000149947 */ /* 0x00aff20003800000 */
.L_x_119:
[----:B------:R-:W-:Y:S01]  /*3140*/  LEA R4, R10, UR5, 0x4 ;  /* 0x000000050a047c11 */ /* 0x000fe2000f8e20ff */
[----:B------:R-:W-:Y:S01]  /*3150*/  @UP3 ULEA UR6, UR14, UR5, 0x3 ;  /* 0x000000050e063291 */ /* 0x000fe2000f8e18ff */
[----:B------:R-:W-:Y:S01]  /*3160*/  PLOP3.LUT P2, PT, PT, PT, PT, 0x80, 0x8 ;  /* 0x000000000008781c */ /* 0x000fe20003f4f070 */
[----:B------:R-:W-:Y:S01]  /*3170*/  ULEA UR7, UR15, UR5, 0x3 ;  /* 0x000000050f077291 */ /* 0x000fe2000f8e18ff */
[----:B------:R-:W-:Y:S01]  /*3180*/  PRMT R3, RZ, 0x654, R3 ;  /* 0x00000654ff037816 */ /* 0x000fe20000000003 */
[----:B------:R-:W-:Y:S01]  /*3190*/  ULEA UR8, UR15, UR16, 0x6 ;  /* 0x000000100f087291 */ /* 0x000fe2000f8e30ff */
[----:B-1----:R-:W1:Y:S01]  /*31a0*/  LDS.128 R4, [R4+0x120] ;  /* 0x0001200004047984 */ /* 0x002e620000000c00 */
[----:B------:R-:W-:Y:S02]  /*31b0*/  @P0 SHF.L.U32 R2, R8, 0x1f, RZ ;  /* 0x0000001f08020819 */ /* 0x000fe400000006ff */
[----:B------:R-:W-:Y:S01]  /*31c0*/  SHF.L.U32 R0, R11, 0x1f, RZ ;  /* 0x0000001f0b007819 */ /* 0x000fe200000006ff */
[----:B------:R-:W-:Y:S01]  /*31d0*/  @!PT LDS RZ, [RZ] ;  /* 0x00000000fffff984 */ /* 0x000fe20000000800 */
[----:B------:R-:W-:Y:S01]  /*31e0*/  @!PT LDS RZ, [RZ] ;  /* 0x00000000fffff984 */ /* 0x000fe20000000800 */
[----:B------:R-:W-:Y:S01]  /*31f0*/  @!PT LDS RZ, [RZ] ;  /* 0x00000000fffff984 */ /* 0x000fe20000000800 */
[----:B------:R-:W-:Y:S01]  /*3200*/  @!PT LDS RZ, [RZ] ;  /* 0x00000000fffff984 */ /* 0x000fe20000000800 */
[----:B------:R2:W-:Y:S06]  /*3210*/  MEMBAR.ALL.CTA ;  /* 0x0000000000007992 */ /* 0x0005ec0000008000 */
[----:B--2---:R-:W2:Y:S02]  /*3220*/  FENCE.VIEW.ASYNC.S ;  /* 0x00000000000073c6 */ /* 0x004ea40000000000 */
[----:B--2---:R2:W-:Y:S01]  /*3230*/  SYNCS.ARRIVE.TRANS64.RED.A1T0 RZ, [R3+URZ], RZ ;  /* 0x000000ff03ff79a7 */ /* 0x0045e200081004ff */
[----:B------:R2:W3:Y:S01]  /*3240*/  @P0 SYNCS.PHASECHK.TRANS64.TRYWAIT P2, [UR6], R2 ;  /* 0x00000002ff0005a7 */ /* 0x0004e20008041106 */
[----:B-1----:R-:W-:Y:S01]  /*3250*/  LOP3.LUT P1, RZ, R6, 0x1, RZ, 0xc0, !PT ;  /* 0x0000000106ff7812 */ /* 0x002fe2000782c0ff */
[----:B------:R-:W1:Y:S02]  /*3260*/  SYNCS.PHASECHK.TRANS64.TRYWAIT P0, [UR7+0xd0], R0 ;  /* 0x0000d000ff0075a7 */ /* 0x000e640008001107 */
[----:B-123--:R-:W-:Y:S10]  /*3270*/  @!P0 BRA `(.L_x_57) ;  /* 0x0000003c00d88947 */ /* 0x00eff40003800000 */
.L_x_121:
[----:B------:R-:W-:Y:S01]  /*3280*/  IADD3 R10, PT, PT, R10, 0x1, RZ ;  /* 0x000000010a0a7810 */ /* 0x000fe20007ffe0ff */
[----:B------:R-:W-:Y:S06]  /*3290*/  BRA.U !UP3, `(.L_x_58) ;  /* 0x000000010bc07547 */ /* 0x000fec000b800000 */
[----:B------:R-:W-:Y:S01]  /*32a0*/  UPLOP3.LUT UP4, UPT, UPT, UPT, UPT, 0x40, 0x4 ;  /* 0x000000000004789c */ /* 0x000fe20003f8e870 */
[----:B------:R-:W-:Y:S01]  /*32b0*/  UMOV UR13, UR9 ;  /* 0x00000009000d7c82 */ /* 0x000fe20008000000 */
[----:B------:R-:W-:Y:S01]  /*32c0*/  UMOV UR12, UR4 ;  /* 0x00000004000c7c82 */ /* 0x000fe20008000000 */
[----:B------:R-:W-:-:S08]  /*32d0*/  UMOV UR17, UR14 ;  /* 0x0000000e00117c82 */ /* 0x000fd00008000000 */
.L_x_61:
[----:B------:R-:W-:Y:S02]  /*32e0*/  UIADD3 UR13, UPT, UPT, UR13, 0x1, URZ ;  /* 0x000000010d0d7890 */ /* 0x000fe4000fffe0ff */
[----:B--2---:R-:W-:Y:S02]  /*32f0*/  ULEA UR6, UR17, UR5, 0x3 ;  /* 0x0000000511067291 */ /* 0x004fe4000f8e18ff */
[----:B------:R-:W-:Y:S01]  /*3300*/  UISETP.NE.AND UP0, UPT, UR13, URZ, UPT ;  /* 0x000000ff0d00728c */ /* 0x000fe2000bf05270 */
[----:B---3--:R-:W-:Y:S10]  /*3310*/  @P2 BRA `(.L_x_59) ;  /* 0x00000000000c2947 */ /* 0x008ff40003800000 */
[----:B-1----:R-:W-:Y:S04]  /*3320*/  SHF.L.U32 R3, R8, 0x1f, RZ ;  /* 0x0000001f08037819 */ /* 0x002fe800000006ff */
[----:B------:R-:W1:Y:S02]  /*3330*/  SYNCS.PHASECHK.TRANS64.TRYWAIT P0, [UR6], R3 ;  /* 0x00000003ff0075a7 */ /* 0x000e640008001106 */
[----:B-1----:R-:W-:Y:S05]  /*3340*/  @!P0 BRA `(.L_x_60) ;  /* 0x0000003c00bc8947 */ /* 0x002fea0003800000 */
.L_x_59:
[----:B------:R-:W-:Y:S01]  /*3350*/  UISETP.NE.AND UP1, UPT, UR12, 0x1, UPT ;  /* 0x000000010c00788c */ /* 0x000fe2000bf25270 */
[----:B------:R-:W-:Y:S01]  /*3360*/  PLOP3.LUT P2, PT, PT, PT, PT, 0x80, 0x8 ;  /* 0x000000000008781c */ /* 0x000fe20003f4f070 */
[----:B------:R-:W-:Y:S02]  /*3370*/  UIADD3 UR14, UPT, UPT, UR17, 0x1, URZ ;  /* 0x00000001110e7890 */ /* 0x000fe4000fffe0ff */
[----:B------:R-:W-:Y:S02]  /*3380*/  ULEA UR28, UR17, UR11, 0x9 ;  /* 0x0000000b111c7291 */ /* 0x000fe4000f8e48ff */
[----:B------:R-:W-:Y:S01]  /*3390*/  UISETP.NE.AND UP2, UPT, UR14, 0x7, UPT ;  /* 0x000000070e00788c */ /* 0x000fe2000bf45270 */
[----:B------:R-:W-:Y:S01]  /*33a0*/  PLOP3.LUT P0, PT, PT, PT, UP1, 0x80, 0x8 ;  /* 0x000000000008781c */ /* 0x000fe20003f0f018 */
[----:B------:R-:W-:Y:S02]  /*33b0*/  UIADD3 UR40, UPT, UPT, UR28, 0x2, URZ ;  /* 0x000000021c287890 */ /* 0x000fe4000fffe0ff */
[----:B------:R-:W-:Y:S02]  /*33c0*/  USEL UR27, URZ, 0x1, UP2 ;  /* 0x00000001ff1b7887 */ /* 0x000fe40009000000 */
[----:B------:R-:W-:Y:S02]  /*33d0*/  USEL UR14, UR14, URZ, UP2 ;  /* 0x000000ff0e0e7287 */ /* 0x000fe40009000000 */
[----:B------:R-:W-:Y:S02]  /*33e0*/  UIADD3 UR36, UPT, UPT, UR28, 0x4, URZ ;  /* 0x000000041c247890 */ /* 0x000fe4000fffe0ff */
[----:B------:R-:W-:Y:S01]  /*33f0*/  @UP1 ULEA UR26, UR14, UR5, 0x3 ;  /* 0x000000050e1a1291 */ /* 0x000fe2000f8e18ff */
[----:B------:R-:W-:Y:S01]  /*3400*/  LOP3.LUT R8, R8, UR27, RZ, 0x3c, !PT ;  /* 0x0000001b08087c12 */ /* 0x000fe2000f8e3cff */
[----:B------:R-:W-:Y:S02]  /*3410*/  UIADD3 UR32, UPT, UPT, UR28, 0x6, URZ ;  /* 0x000000061c207890 */ /* 0x000fe4000fffe0ff */
[----:B------:R-:W-:Y:S01]  /*3420*/  UIADD3 UR6, UPT, UPT, UR6, 0x38, URZ ;  /* 0x0000003806067890 */ /* 0x000fe2000fffe0ff */
[----:B-1----:R-:W-:Y:S01]  /*3430*/  @P0 SHF.L.U32 R0, R8, 0x1f, RZ ;  /* 0x0000001f08000819 */ /* 0x002fe200000006ff */
[----:B------:R-:W-:Y:S01]  /*3440*/  UIADD3 UR12, UPT, UPT, UR12, -0x1, URZ ;  /* 0xffffffff0c0c7890 */ /* 0x000fe2000fffe0ff */
[----:B------:R-:W-:Y:S02]  /*3450*/  UMOV UR29, 0x40004040 ;  /* 0x40004040001d7882 */ /* 0x000fe40000000000 */
[----:B------:R2:W3:Y:S01]  /*3460*/  @P0 SYNCS.PHASECHK.TRANS64.TRYWAIT P2, [UR26], R0 ;  /* 0x00000000ff0005a7 */ /* 0x0004e2000804111a */
[----:B------:R-:W-:Y:S01]  /*3470*/  ULEA UR26, UR17, UR10, 0xa ;  /* 0x0000000a111a7291 */ /* 0x000fe2000f8e50ff */
[----:B------:R-:W-:Y:S01]  /*3480*/  UMOV UR27, 0x40004040 ;  /* 0x40004040001b7882 */ /* 0x000fe20000000000 */
[----:B------:R-:W-:Y:S02]  /*3490*/  UMOV UR41, 0x40004040 ;  /* 0x4000404000297882 */ /* 0x000fe40000000000 */
[----:B------:R-:W-:Y:S02]  /*34a0*/  UIADD3 UR38, UPT, UPT, UR26, 0x2, URZ ;  /* 0x000000021a267890 */ /* 0x000fe4000fffe0ff */
[----:B------:R-:W-:Y:S02]  /*34b0*/  UIADD3 UR34, UPT, UPT, UR26, 0x4, URZ ;  /* 0x000000041a227890 */ /* 0x000fe4000fffe0ff */
[----:B------:R-:W-:Y:S01]  /*34c0*/  UIADD3 UR30, UPT, UPT, UR26, 0x6, URZ ;  /* 0x000000061a1e7890 */ /* 0x000fe2000fffe0ff */
[----:B------:R2:W-:Y:S01]  /*34d0*/  UTCIMMA gdesc[UR26], gdesc[UR28], tmem[UR8], tmem[UR24], idesc[UR25], UP4 ;  /* 0x00ff181c1a0075ea */ /* 0x0005e2000a000108 */
[----:B------:R-:W-:Y:S01]  /*34e0*/  UPLOP3.LUT UP4, UPT, UPT, UPT, UPT, 0x80, 0x8 ;  /* 0x000000000008789c */ /* 0x000fe20003f8f070 */
[----:B------:R-:W-:Y:S01]  /*34f0*/  UMOV UR39, 0x40004040 ;  /* 0x4000404000277882 */ /* 0x000fe20000000000 */
[----:B------:R-:W-:Y:S01]  /*3500*/  UMOV UR37, 0x40004040 ;  /* 0x4000404000257882 */ /* 0x000fe20000000000 */
[----:B------:R2:W-:Y:S01]  /*3510*/  UTCIMMA gdesc[UR38], gdesc[UR40], tmem[UR8], tmem[UR22], idesc[UR23], UPT ;  /* 0x00ff1628260075ea */ /* 0x0005e2000b800108 */
[----:B------:R-:W-:Y:S01]  /*3520*/  UMOV UR35, 0x40004040 ;  /* 0x4000404000237882 */ /* 0x000fe20000000000 */
[----:B------:R-:W-:Y:S01]  /*3530*/  UMOV UR33, 0x40004040 ;  /* 0x4000404000217882 */ /* 0x000fe20000000000 */
[----:B------:R-:W-:Y:S01]  /*3540*/  UMOV UR31, 0x40004040 ;  /* 0x40004040001f7882 */ /* 0x000fe20000000000 */
[----:B------:R2:W-:Y:S01]  /*3550*/  UTCIMMA gdesc[UR34], gdesc[UR36], tmem[UR8], tmem[UR20], idesc[UR21], UPT ;  /* 0x00ff1424220075ea */ /* 0x0005e2000b800108 */
[----:B------:R2:W-:Y:S01]  /*3560*/  UTCIMMA gdesc[UR30], gdesc[UR32], tmem[UR8], tmem[UR18], idesc[UR19], UPT ;  /* 0x00ff12201e0075ea */ /* 0x0005e2000b800108 */
[----:B------:R2:W-:Y:S01]  /*3570*/  UTCBAR [UR6], URZ ;  /* 0x000000ff060073e9 */ /* 0x0005e200080000ff */
[----:B------:R-:W-:Y:S01]  /*3580*/  UMOV UR17, UR14 ;  /* 0x0000000e00117c82 */ /* 0x000fe20008000000 */
[----:B------:R-:W-:Y:S05]  /*3590*/  BRA.U UP0, `(.L_x_61) ;  /* 0xfffffffd00507547 */ /* 0x000fea000b83ffff */
.L_x_58:
[----:B------:R-:W-:Y:S01]  /*35a0*/  UIADD3 UR15, UPT, UPT, UR15, 0x1, URZ ;  /* 0x000000010f0f7890 */ /* 0x000fe2000fffe0ff */
[C---:B------:R-:W-:Y:S01]  /*35b0*/  ISETP.NE.AND P0, PT, R10.reuse, 0x2, PT ;  /* 0x000000020a00780c */ /* 0x040fe20003f05270 */
[----:B------:R-:W-:Y:S02]  /*35c0*/  UIADD3 UR7, UPT, UPT, UR7, 0xb0, URZ ;  /* 0x000000b007077890 */ /* 0x000fe4000fffe0ff */
[----:B------:R-:W-:Y:S01]  /*35d0*/  UISETP.NE.AND UP0, UPT, UR15, 0x4, UPT ;  /* 0x000000040f00788c */ /* 0x000fe2000bf05270 */
[----:B-12---:R-:W-:Y:S02]  /*35e0*/  SEL R0, RZ, 0x1, P0 ;  /* 0x00000001ff007807 */ /* 0x006fe40000000000 */
[----:B------:R-:W-:Y:S01]  /*35f0*/  SEL R10, R10, RZ, P0 ;  /* 0x000000ff0a0a7207 */ /* 0x000fe20000000000 */
[----:B------:R-:W-:Y:S01]  /*3600*/  USEL UR6, URZ, 0x1, UP0 ;  /* 0x00000001ff067887 */ /* 0x000fe20008000000 */
[----:B------:R-:W-:Y:S01]  /*3610*/  LOP3.LUT R9, R9, R0, RZ, 0x3c, !PT ;  /* 0x0000000009097212 */ /* 0x000fe200078e3cff */
[----:B------:R-:W-:Y:S01]  /*3620*/  USEL UR15, UR15, URZ, UP0 ;  /* 0x000000ff0f0f7287 */ /* 0x000fe20008000000 */
[----:B------:R1:W-:Y:S03]  /*3630*/  UTCBAR [UR7], URZ ;  /* 0x000000ff070073e9 */ /* 0x0003e600080000ff */
[----:B------:R-:W-:Y:S01]  /*3640*/  LOP3.LUT R11, R11, UR6, RZ, 0x3c, !PT ;  /* 0x000000060b0b7c12 */ /* 0x000fe2000f8e3cff */
[----:B------:R-:W-:Y:S07]  /*3650*/  @P1 BRA `(.L_x_62) ;  /* 0xfffffff800a01947 */ /* 0x000fee000383ffff */
[----:B------:R-:W2:Y:S01]  /*3660*/  S2UR UR4, SR_CgaCtaId ;  /* 0x00000000000479c3 */ /* 0x000ea20000008800 */
[----:B------:R-:W-:Y:S01]  /*3670*/  ELECT P0, URZ, PT ;  /* 0x0000000000ff782f */ /* 0x000fe20003800000 */
[----:B------:R-:W-:Y:S01]  /*3680*/  IMAD.MOV.U32 R0, RZ, RZ, 0x1 ;  /* 0x00000001ff007424 */ /* 0x000fe200078e00ff */
[----:B------:R-:W-:Y:S01]  /*3690*/  UIADD3 UR5, UPT, UPT, UR5, 0xd0, URZ ;  /* 0x000000d005057890 */ /* 0x000fe2000fffe0ff */
[----:B------:R-:W-:Y:S01]  /*36a0*/  SHF.L.U32 R3, R11, 0x1f, RZ ;  /* 0x0000001f0b037819 */ /* 0x000fe200000006ff */
[----:B------:R-:W-:-:S03]  /*36b0*/  UMOV UR6, 0x40 ;  /* 0x0000004000067882 */ /* 0x000fc60000000000 */
[----:B------:R-:W-:Y:S01]  /*36c0*/  UVIRTCOUNT.DEALLOC.SMPOOL 0x80 ;  /* 0x000000800000784c */ /* 0x000fe20000000000 */
[----:B--2---:R-:W-:Y:S02]  /*36d0*/  ULEA UR4, UR4, UR6, 0x18 ;  /* 0x0000000604047291 */ /* 0x004fe4000f8ec0ff */
[----:B------:R-:W-:-:S07]  /*36e0*/  ULEA UR6, UR15, UR5, 0x3 ;  /* 0x000000050f067291 */ /* 0x000fce000f8e18ff */
[----:B------:R2:W-:Y:S02]  /*36f0*/  @P0 STS.U8 [UR4+0x1c], R0 ;  /* 0x00001c00ff000988 */ /* 0x0005e40008000004 */
[----:B------:R-:W4:Y:S02]  /*3700*/  SYNCS.PHASECHK.TRANS64.TRYWAIT P0, [UR6], R3 ;  /* 0x00000003ff0075a7 */ /* 0x000f240008001106 */
[----:B--2-4-:R-:W-:Y:S05]  /*3710*/  @!P0 BRA `(.L_x_63) ;  /* 0x0000003800e08947 */ /* 0x014fea0003800000 */
.L_x_124:
[----:B-1----:R-:W-:-:S04]  /*3720*/  UIADD3 UR7, UPT, UPT, UR15, 0x1, URZ ;  /* 0x000000010f077890 */ /* 0x002fc8000fffe0ff */
[----:B------:R-:W-:-:S04]  /*3730*/  UISETP.NE.AND UP0, UPT, UR7, 0x4, UPT ;  /* 0x000000040700788c */ /* 0x000fc8000bf05270 */
[----:B------:R-:W-:Y:S02]  /*3740*/  USEL UR8, URZ, 0x1, UP0 ;  /* 0x00000001ff087887 */ /* 0x000fe40008000000 */
[----:B------:R-:W-:-:S04]  /*3750*/  USEL UR7, UR7, URZ, UP0 ;  /* 0x000000ff07077287 */ /* 0x000fc80008000000 */
[----:B------:R-:W-:Y:S01]  /*3760*/  ULEA UR6, UR7, UR5, 0x3 ;  /* 0x0000000507067291 */ /* 0x000fe2000f8e18ff */
[----:B------:R-:W-:-:S04]  /*3770*/  LOP3.LUT R2, R11, UR8, RZ, 0x3c, !PT ;  /* 0x000000080b027c12 */ /* 0x000fc8000f8e3cff */
[----:B--2---:R-:W-:-:S04]  /*3780*/  SHF.L.U32 R3, R2, 0x1f, RZ ;  /* 0x0000001f02037819 */ /* 0x004fc800000006ff */
[----:B------:R-:W1:Y:S02]  /*3790*/  SYNCS.PHASECHK.TRANS64.TRYWAIT P0, [UR6], R3 ;  /* 0x00000003ff0075a7 */ /* 0x000e640008001106 */
[----:B-1----:R-:W-:Y:S05]  /*37a0*/  @!P0 BRA `(.L_x_64) ;  /* 0x0000003800d48947 */ /* 0x002fea0003800000 */
.L_x_126:
        /* <DEDUP_REMOVED lines=9> */
.L_x_128:
[----:B------:R-:W-:-:S04]  /*3840*/  UIADD3 UR7, UPT, UPT, UR7, 0x1, URZ ;  /* 0x0000000107077890 */ /* 0x000fc8000fffe0ff */
[----:B------:R-:W-:-:S04]  /*3850*/  UISETP.NE.AND UP0, UPT, UR7, 0x4, UPT ;  /* 0x000000040700788c */ /* 0x000fc8000bf05270 */
[----:B------:R-:W-:Y:S02]  /*3860*/  USEL UR6, URZ, 0x1, UP0 ;  /* 0x00000001ff067887 */ /* 0x000fe40008000000 */
[----:B------:R-:W-:-:S04]  /*3870*/  USEL UR7, UR7, URZ, UP0 ;  /* 0x000000ff07077287 */ /* 0x000fc80008000000 */
[----:B------:R-:W-:Y:S01]  /*3880*/  ULEA UR7, UR7, UR5, 0x3 ;  /* 0x0000000507077291 */ /* 0x000fe2000f8e18ff */
[----:B-1----:R-:W-:-:S04]  /*3890*/  LOP3.LUT R3, R2, UR6, RZ, 0x3c, !PT ;  /* 0x0000000602037c12 */ /* 0x002fc8000f8e3cff */
[----:B------:R-:W-:-:S04]  /*38a0*/  SHF.L.U32 R3, R3, 0x1f, RZ ;  /* 0x0000001f03037819 */ /* 0x000fc800000006ff */
[----:B------:R-:W1:Y:S02]  /*38b0*/  SYNCS.PHASECHK.TRANS64.TRYWAIT P0, [UR7], R3 ;  /* 0x00000003ff0075a7 */ /* 0x000e640008001107 */
[----:B-1----:R-:W-:Y:S05]  /*38c0*/  @!P0 BRA `(.L_x_66) ;  /* 0x0000003800bc8947 */ /* 0x002fea0003800000 */
.L_x_130:
[----:B------:R-:W-:Y:S01]  /*38d0*/  NOP ;  /* 0x0000000000007918 */ /* 0x000fe20000000000 */
[----:B-1----:R-:W1:Y:S01]  /*38e0*/  LDS R0, [UR4+0x14] ;  /* 0x00001404ff007984 */ /* 0x002e620008000800 */
[----:B------:R-:W-:Y:S01]  /*38f0*/  ULOP3.LUT UR6, UR16, 0xffff, URZ, 0xc0, !UPT ;  /* 0x0000ffff10067892 */ /* 0x000fe2000f8ec0ff */
[----:B------:R-:W-:Y:S01]  /*3900*/  UMOV UR8, 0xffff ;  /* 0x0000ffff00087882 */ /* 0x000fe20000000000 */
[----:B------:R-:W-:Y:S02]  /*3910*/  UMOV UR5, 0x1 ;  /* 0x0000000100057882 */ /* 0x000fe40000000000 */
[----:B------:R-:W-:-:S04]  /*3920*/  USHF.R.U32.HI UR6, URZ, 0x5, UR6 ;  /* 0x00000005ff067899 */ /* 0x000fc80008011606 */
[----:B------:R-:W-:Y:S02]  /*3930*/  USHF.L.U32 UR8, UR8, UR6, URZ ;  /* 0x0000000608087299 */ /* 0x000fe400080006ff */
[----:B------:R-:W-:-:S04]  /*3940*/  USHF.L.U32 UR5, UR5, UR6, URZ ;  /* 0x0000000605057299 */ /* 0x000fc800080006ff */
[----:B-1----:R-:W-:-:S04]  /*3950*/  LOP3.LUT R0, R0, UR8, RZ, 0xc0, !PT ;  /* 0x0000000800007c12 */ /* 0x002fc8000f8ec0ff */
[----:B------:R-:W-:-:S13]  /*3960*/  ISETP.NE.AND P0, PT, R0, UR8, PT ;  /* 0x0000000800007c0c */ /* 0x000fda000bf05270 */
[----:B------:R-:W-:Y:S05]  /*3970*/  @P0 BRA `(.L_x_67) ;  /* 0x0000000000580947 */ /* 0x000fea0003800000 */
[----:B------:R-:W1:Y:S02]  /*3980*/  LDS R0, [UR4+0x18] ;  /* 0x00001804ff007984 */ /* 0x000e640008000800 */
[----:B-1----:R-:W-:-:S04]  /*3990*/  LOP3.LUT R0, R0, UR5, RZ, 0xc0, !PT ;  /* 0x0000000500007c12 */ /* 0x002fc8000f8ec0ff */
[----:B------:R-:W-:-:S13]  /*39a0*/  ISETP.NE.AND P0, PT, R0, UR5, PT ;  /* 0x0000000500007c0c */ /* 0x000fda000bf05270 */
[----:B------:R-:W-:Y:S05]  /*39b0*/  @P0 BRA `(.L_x_68) ;  /* 0x00000000003c0947 */ /* 0x000fea0003800000 */
[----:B------:R-:W1:Y:S01]  /*39c0*/  S2R R2, SR_LANEID ;  /* 0x0000000000027919 */ /* 0x000e620000000000 */
[----:B------:R-:W-:Y:S01]  /*39d0*/  ULOP3.LUT UR8, URZ, UR8, URZ, 0x33, !UPT ;  /* 0x00000008ff087292 */ /* 0x000fe2000f8e33ff */
[----:B------:R-:W-:Y:S01]  /*39e0*/  LOP3.LUT R4, RZ, UR5, RZ, 0x33, !PT ;  /* 0x00000005ff047c12 */ /* 0x000fe2000f8e33ff */
[----:B------:R-:W-:Y:S02]  /*39f0*/  VOTEU.ANY UR7, UPT, PT ;  /* 0x0000000000077886 */ /* 0x000fe400038e0100 */
[----:B------:R-:W-:Y:S01]  /*3a00*/  UFLO.U32 UR7, UR7 ;  /* 0x00000007000772bd */ /* 0x000fe200080e0000 */
[----:B------:R-:W2:Y:S01]  /*3a10*/  REDUX UR5, R4 ;  /* 0x00000000040573c4 */ /* 0x000ea20000000000 */
[----:B------:R-:W-:-:S06]  /*3a20*/  IMAD.U32 R0, RZ, RZ, UR8 ;  /* 0x00000008ff007e24 */ /* 0x000fcc000f8e00ff */
[----:B------:R4:W-:Y:S01]  /*3a30*/  UTCATOMSWS.AND URZ, UR8 ;  /* 0x0000000800ff79e3 */ /* 0x0009e20008000000 */
[----:B------:R-:W3:Y:S01]  /*3a40*/  REDUX UR6, R0 ;  /* 0x00000000000673c4 */ /* 0x000ee20000000000 */
[----:B-1----:R-:W-:Y:S01]  /*3a50*/  ISETP.EQ.U32.AND P0, PT, R2, UR7, PT ;  /* 0x0000000702007c0c */ /* 0x002fe2000bf02070 */
[----:B--2---:R-:W-:Y:S01]  /*3a60*/  IMAD.U32 R2, RZ, RZ, UR5 ;  /* 0x00000005ff027e24 */ /* 0x004fe2000f8e00ff */
[----:B---3--:R-:W-:-:S11]  /*3a70*/  MOV R3, UR6 ;  /* 0x0000000600037c02 */ /* 0x008fd60008000f00 */
[----:B------:R4:W-:Y:S04]  /*3a80*/  @P0 ATOMS.AND RZ, [UR4+0x14], R3 ;  /* 0x00001403ffff098c */ /* 0x0009e8000a800004 */
[----:B------:R4:W-:Y:S01]  /*3a90*/  @P0 ATOMS.AND RZ, [UR4+0x18], R2 ;  /* 0x00001802ffff098c */ /* 0x0009e2000a800004 */
[----:B------:R-:W-:Y:S05]  /*3aa0*/  BRA `(.L_x_69) ;  /* 0x0000000000147947 */ /* 0x000fea0003800000 */
.L_x_68:
[----:B------:R-:W-:Y:S02]  /*3ab0*/  MOV R2, 0x3ad0 ;  /* 0x00003ad000027802 */ /* 0x000fe40000000f00 */
[----:B---3-5:R-:W-:Y:S05]  /*3ac0*/  CALL.REL.NOINC `($__internal_0_$__cuda_sm10x_tcgen05_guardrail_trap_col_being_dealloced_not_returned_by_alloc) ;  /* 0x0000003800d87944 */ /* 0x028fea0003c00000 */
[----:B------:R-:W-:Y:S05]  /*3ad0*/  BRA `(.L_x_69) ;  /* 0x0000000000087947 */ /* 0x000fea0003800000 */
.L_x_67:
[----:B------:R-:W-:Y:S02]  /*3ae0*/  MOV R2, 0x3b00 ;  /* 0x00003b0000027802 */ /* 0x000fe40000000f00 */
[----:B---3-5:R-:W-:Y:S05]  /*3af0*/  CALL.REL.NOINC `($__internal_2_$__cuda_sm10x_tcgen05_guardrail_trap_unallocated_columns_being_dealloced) ;  /* 0x0000003800e47944 */ /* 0x028fea0003c00000 */
.L_x_69:
[----:B------:R-:W-:Y:S01]  /*3b00*/  NOP ;  /* 0x0000000000007918 */ /* 0x000fe20000000000 */
[----:B----4-:R-:W-:Y:S05]  /*3b10*/  EXIT ;  /* 0x000000000000794d */ /* 0x010fea0003800000 */
.L_x_51:
[----:B------:R-:W-:-:S09]  /*3b20*/  UISETP.NE.OR UP2, UPT, UR8, 0x3, !UP2 ;  /* 0x000000030800788c */ /* 0x000fd2000d745670 */
[----:B------:R-:W-:Y:S05]  /*3b30*/  BRA.U UP2, `(.L_x_70) ;  /* 0x0000000902c87547 */ /* 0x000fea000b800000 */
[----:B------:R-:W1:Y:S01]  /*3b40*/  LDCU.64 UR6, c[0x0][0x888] ;  /* 0x00011100ff0677ac */ /* 0x000e620008000a00 */
[----:B------:R-:W2:Y:S01]  /*3b50*/  LDC R0, c[0x0][0xb30] ;  /* 0x0002cc00ff007b82 */ /* 0x000ea20000000800 */
[----:B------:R-:W-:Y:S01]  /*3b60*/  IMAD.MOV.U32 R30, RZ, RZ, 0x1 ;  /* 0x00000001ff1e7424 */ /* 0x000fe200078e00ff */
[----:B------:R-:W-:Y:S01]  /*3b70*/  CS2R R28, SRZ ;  /* 0x00000000001c7805 */ /* 0x000fe2000001ff00 */
[----:B------:R-:W4:Y:S01]  /*3b80*/  LDCU.64 UR4, c[0x0][0x890] ;  /* 0x00011200ff0477ac */ /* 0x000f220008000a00 */
[----:B------:R-:W-:Y:S01]  /*3b90*/  IMAD.MOV.U32 R25, RZ, RZ, 0x2000 ;  /* 0x00002000ff197424 */ /* 0x000fe200078e00ff */
[----:B------:R-:W-:-:S03]  /*3ba0*/  UMOV UR8, 0x400 ;  /* 0x0000040000087882 */ /* 0x000fc60000000000 */
[----:B------:R-:W3:Y:S01]  /*3bb0*/  LDC R19, c[0x0][0x370] ;  /* 0x0000dc00ff137b82 */ /* 0x000ee20000000800 */
[----:B------:R-:W-:-:S07]  /*3bc0*/  UPLOP3.LUT UP1, UPT, UPT, UPT, UPT, 0x40, 0x4 ;  /* 0x000000000004789c */ /* 0x000fce0003f2e870 */
[----:B------:R-:W3:Y:S01]  /*3bd0*/  LDC R2, c[0x0][0xb0c] ;  /* 0x0002c300ff027b82 */ /* 0x000ee20000000800 */
[----:B-1----:R-:W-:Y:S02]  /*3be0*/  UISETP.NE.U32.AND UP2, UPT, UR6, URZ, UPT ;  /* 0x000000ff0600728c */ /* 0x002fe4000bf45070 */
[----:B------:R-:W-:Y:S02]  /*3bf0*/  ULEA UR6, UR37, UR8, 0x18 ;  /* 0x0000000825067291 */ /* 0x000fe4000f8ec0ff */
[----:B------:R-:W-:Y:S02]  /*3c00*/  UISETP.NE.AND.EX UP2, UPT, UR7, URZ, UPT, UP2 ;  /* 0x000000ff0700728c */ /* 0x000fe4000bf45320 */
[----:B------:R-:W-:Y:S01]  /*3c10*/  UIADD3 UR7, UPT, UPT, UR6, 0x70, URZ ;  /* 0x0000007006077890 */ /* 0x000fe2000fffe0ff */
[----:B------:R-:W1:Y:S01]  /*3c20*/  LDC R18, c[0x0][0xb20] ;  /* 0x0002c800ff127b82 */ /* 0x000e620000000800 */
[----:B----4-:R-:W-:Y:S01]  /*3c30*/  UISETP.NE.U32.AND UP3, UPT, UR4, URZ, UPT ;  /* 0x000000ff0400728c */ /* 0x010fe2000bf65070 */
[----:B--2---:R-:W-:Y:S01]  /*3c40*/  ISETP.NE.AND P1, PT, R0, 0x1, PT ;  /* 0x000000010000780c */ /* 0x004fe20003f25270 */
[----:B------:R-:W-:-:S02]  /*3c50*/  UPRMT UR37, UR37, 0x654, UR7 ;  /* 0x0000065425257896 */ /* 0x000fc40008000007 */
[----:B------:R-:W-:-:S03]  /*3c60*/  UISETP.NE.AND.EX UP3, UPT, UR5, URZ, UPT, UP3 ;  /* 0x000000ff0500728c */ /* 0x000fc6000bf65330 */
[----:B------:R-:W2:Y:S08]  /*3c70*/  LDC.64 R32, c[0x0][0x348] ;  /* 0x0000d200ff207b82 */ /* 0x000eb00000000a00 */
[----:B------:R-:W4:Y:S08]  /*3c80*/  LDC.64 R16, c[0x0][0xb10] ;  /* 0x0002c400ff107b82 */ /* 0x000f300000000a00 */
[----:B------:R-:W1:Y:S08]  /*3c90*/  LDC.64 R6, c[0x0][0xb18] ;  /* 0x0002c600ff067b82 */ /* 0x000e700000000a00 */
[----:B------:R-:W1:Y:S08]  /*3ca0*/  LDC.64 R4, c[0x0][0xb28] ;  /* 0x0002ca00ff047b82 */ /* 0x000e700000000a00 */
[----:B---3--:R-:W1:Y:S02]  /*3cb0*/  LDC R24, c[0x0][0x374] ;  /* 0x0000dd00ff187b82 */ /* 0x008e640000000800 */
.L_x_78:
[C---:B------:R-:W-:Y:S02]  /*3cc0*/  LEA R0, R29.reuse, UR6, 0x3 ;  /* 0x000000061d007c11 */ /* 0x040fe4000f8e18ff */
[----:B------:R-:W-:Y:S02]  /*3cd0*/  SHF.L.U32 R3, R28, 0x1f, RZ ;  /* 0x0000001f1c037819 */ /* 0x000fe400000006ff */
[----:B------:R-:W-:Y:S02]  /*3ce0*/  LEA R20, R29, UR6, 0x4 ;  /* 0x000000061d147c11 */ /* 0x000fe4000f8e20ff */
[----:B---3--:R-:W3:Y:S02]  /*3cf0*/  SYNCS.PHASECHK.TRANS64.TRYWAIT P0, [R0+URZ+0x90], R3 ;  /* 0x00009003000075a7 */ /* 0x008ee400080011ff */
[----:B---3--:R-:W-:Y:S05]  /*3d00*/  @!P0 BRA `(.L_x_71) ;  /* 0x0000003400c48947 */ /* 0x008fea0003800000 */
.L_x_131:
[----:B------:R-:W-:Y:S01]  /*3d10*/  ISETP.GE.AND P0, PT, R72, 0x1, PT ;  /* 0x000000014800780c */ /* 0x000fe20003f06270 */
[----:B------:R-:W1:Y:S01]  /*3d20*/  LDS.128 R20, [R20+0x120] ;  /* 0x0001200014147984 */ /* 0x000e620000000c00 */
[----:B------:R-:W-:Y:S01]  /*3d30*/  ISETP.NE.U32.AND P4, PT, RZ, UR4, PT ;  /* 0x00000004ff007c0c */ /* 0x000fe2000bf85070 */
[----:B---3--:R-:W-:Y:S01]  /*3d40*/  VIADD R0, R0, 0xa0 ;  /* 0x000000a000007836 */ /* 0x008fe20000000000 */
[----:B------:R-:W-:Y:S02]  /*3d50*/  SHF.L.U32 R26, R30, 0x1f, RZ ;  /* 0x0000001f1e1a7819 */ /* 0x000fe400000006ff */
[----:B------:R-:W-:Y:S02]  /*3d60*/  ISETP.NE.AND.EX P4, PT, RZ, UR5, PT, P4 ;  /* 0x00000005ff007c0c */ /* 0x000fe4000bf85340 */
[----:B------:R-:W-:Y:S01]  /*3d70*/  PRMT R0, RZ, 0x654, R0 ;  /* 0x00000654ff007816 */ /* 0x000fe20000000000 */
[----:B------:R-:W-:Y:S01]  /*3d80*/  @!PT LDS RZ, [RZ] ;  /* 0x00000000fffff984 */ /* 0x000fe20000000800 */
[----:B------:R-:W-:Y:S01]  /*3d90*/  @!PT LDS RZ, [RZ] ;  /* 0x00000000fffff984 */ /* 0x000fe20000000800 */
[----:B------:R-:W-:Y:S01]  /*3da0*/  @!PT LDS RZ, [RZ] ;  /* 0x00000000fffff984 */ /* 0x000fe20000000800 */
[----:B------:R-:W-:Y:S01]  /*3db0*/  @!PT LDS RZ, [RZ] ;  /* 0x00000000fffff984 */ /* 0x000fe20000000800 */
[----:B------:R3:W-:Y:S06]  /*3dc0*/  MEMBAR.ALL.CTA ;  /* 0x0000000000007992 */ /* 0x0007ec0000008000 */
[----:B---3--:R-:W3:Y:S02]  /*3dd0*/  FENCE.VIEW.ASYNC.S ;  /* 0x00000000000073c6 */ /* 0x008ee40000000000 */
[----:B---3--:R3:W-:Y:S01]  /*3de0*/  SYNCS.ARRIVE.TRANS64.RED.A1T0 RZ, [R0+URZ], RZ ;  /* 0x000000ff00ff79a7 */ /* 0x0087e200081004ff */
[----:B-1----:R-:W-:Y:S11]  /*3df0*/  LOP3.LUT P3, RZ, R22, 0x1, RZ, 0xc0, !PT ;  /* 0x0000000116ff7812 */ /* 0x002ff6000786c0ff */
[----:B------:R-:W-:Y:S02]  /*3e00*/  @!UPT UIADD3 URZ, UPT, UPT, URZ, URZ, URZ ;  /* 0x000000fffffff290 */ /* 0x000fe4000fffe0ff */
[----:B------:R-:W-:Y:S02]  /*3e10*/  @P3 MOV R13, R20 ;  /* 0x00000014000d3202 */ /* 0x000fe40000000f00 */
[----:B------:R-:W-:Y:S01]  /*3e20*/  @P3 LOP3.LUT R8, R21, 0xffff, RZ, 0xc0, !PT ;  /* 0x0000ffff15083812 */ /* 0x000fe200078ec0ff */
[----:B---3--:R-:W-:Y:S06]  /*3e30*/  @!P0 BRA `(.L_x_72) ;  /* 0x0000000000a48947 */ /* 0x008fec0003800000 */
[----:B------:R-:W-:Y:S01]  /*3e40*/  IMAD.HI.U32 R31, R24, R7, RZ ;  /* 0x00000007181f7227 */ /* 0x000fe200078e00ff */
[----:B------:R-:W-:Y:S02]  /*3e50*/  ISETP.NE.AND P0, PT, R6, 0x1, PT ;  /* 0x000000010600780c */ /* 0x000fe40003f05270 */
[----:B------:R-:W-:Y:S01]  /*3e60*/  ISETP.NE.AND P2, PT, R72, 0x1, PT ;  /* 0x000000014800780c */ /* 0x000fe20003f45270 */
[----:B----4-:R-:W-:Y:S01]  /*3e70*/  IMAD.HI.U32 R34, R19, R16, RZ ;  /* 0x0000001013227227 */ /* 0x010fe200078e00ff */
[----:B------:R-:W-:Y:S02]  /*3e80*/  SHF.R.U32.HI R31, RZ, R18, R31 ;  /* 0x00000012ff1f7219 */ /* 0x000fe4000001161f */
[----:B------:R-:W-:Y:S01]  /*3e90*/  ISETP.NE.AND P5, PT, R2, 0x1, PT ;  /* 0x000000010200780c */ /* 0x000fe20003fa5270 */
[----:B------:R-:W-:Y:S01]  /*3ea0*/  IMAD.HI.U32 R36, R13, R16, RZ ;  /* 0x000000100d247227 */ /* 0x000fe200078e00ff */
[----:B------:R-:W-:Y:S02]  /*3eb0*/  SHF.R.U32.HI R34, RZ, R17, R34 ;  /* 0x00000011ff227219 */ /* 0x000fe40000011622 */
[----:B------:R-:W-:Y:S01]  /*3ec0*/  SEL R3, R24, R31, !P0 ;  /* 0x0000001f18037207 */ /* 0x000fe20004000000 */
[C---:B------:R-:W-:Y:S01]  /*3ed0*/  IMAD.HI.U32 R31, R8.reuse, R7, RZ ;  /* 0x00000007081f7227 */ /* 0x040fe200078e00ff */
[----:B------:R-:W-:Y:S02]  /*3ee0*/  SEL R11, R19, R34, !P5 ;  /* 0x00000022130b7207 */ /* 0x000fe40006800000 */
[----:B------:R-:W-:Y:S01]  /*3ef0*/  SHF.R.U32.HI R36, RZ, R17, R36 ;  /* 0x00000011ff247219 */ /* 0x000fe20000011624 */
[----:B------:R-:W-:Y:S01]  /*3f00*/  IMAD.HI.U32 R38, R3, R4, RZ ;  /* 0x0000000403267227 */ /* 0x000fe200078e00ff */
[----:B------:R-:W-:Y:S03]  /*3f10*/  SHF.R.U32.HI R31, RZ, R18, R31 ;  /* 0x00000012ff1f7219 */ /* 0x000fe6000001161f */
[----:B------:R-:W-:Y:S01]  /*3f20*/  IMAD.HI.U32 R34, R11, R4, RZ ;  /* 0x000000040b227227 */ /* 0x000fe200078e00ff */
[----:B------:R-:W-:Y:S02]  /*3f30*/  @P2 SHF.R.U32.HI R3, RZ, R5, R38 ;  /* 0x00000005ff032219 */ /* 0x000fe40000011626 */
[----:B------:R-:W-:Y:S02]  /*3f40*/  SEL R9, R8, R31, !P0 ;  /* 0x0000001f08097207 */ /* 0x000fe40004000000 */
[----:B------:R-:W-:Y:S01]  /*3f50*/  @P2 SHF.R.U32.HI R11, RZ, R5, R34 ;  /* 0x00000005ff0b2219 */ /* 0x000fe20000011622 */
[C---:B------:R-:W-:Y:S01]  /*3f60*/  IMAD R10, R72.reuse, R3, RZ ;  /* 0x00000003480a7224 */ /* 0x040fe200078e02ff */
[----:B------:R-:W-:Y:S01]  /*3f70*/  SEL R3, R13, R36, !P5 ;  /* 0x000000240d037207 */ /* 0x000fe20006800000 */
[C---:B------:R-:W-:Y:S03]  /*3f80*/  IMAD.HI.U32 R14, R9.reuse, R4, RZ ;  /* 0x00000004090e7227 */ /* 0x040fe600078e00ff */
[----:B------:R-:W-:Y:S01]  /*3f90*/  ISETP.GE.AND P0, PT, R9, R10, PT ;  /* 0x0000000a0900720c */ /* 0x000fe20003f06270 */
[C---:B------:R-:W-:Y:S01]  /*3fa0*/  IMAD R12, R72.reuse, R11, RZ ;  /* 0x0000000b480c7224 */ /* 0x040fe200078e02ff */
[-C--:B------:R-:W-:Y:S04]  /*3fb0*/  SHF.R.U32.HI R14, RZ, R5.reuse, R14 ;  /* 0x00000005ff0e7219 */ /* 0x080fe8000001160e */
[----:B------:R-:W-:Y:S02]  /*3fc0*/  ISETP.GE.OR P0, PT, R3, R12, P0 ;  /* 0x0000000c0300720c */ /* 0x000fe40000706670 */
[----:B------:R-:W-:Y:S05]  /*3fd0*/  SEL R15, R9, R14, !P2 ;  /* 0x0000000e090f7207 */ /* 0x000fea0005000000 */
[----:B------:R-:W-:Y:S04]  /*3fe0*/  IMAD.MOV R14, RZ, RZ, -R15 ;  /* 0x000000ffff0e7224 */ /* 0x000fe800078e0a0f */
[----:B------:R-:W-:Y:S02]  /*3ff0*/  IMAD R14, R72, R14, R9 ;  /* 0x0000000e480e7224 */ /* 0x000fe400078e0209 */
[C---:B------:R-:W-:Y:S05]  /*4000*/  @!P0 IMAD.HI.U32 R10, R3.reuse, R4, RZ ;  /* 0x00000004030a8227 */ /* 0x040fea00078e00ff */
[----:B------:R-:W-:Y:S04]  /*4010*/  @!P0 SHF.R.U32.HI R10, RZ, R5, R10 ;  /* 0x00000005ff0a8219 */ /* 0x000fe8000001160a */
[----:B------:R-:W-:Y:S01]  /*4020*/  @!P0 SEL R0, R3, R10, !P2 ;  /* 0x0000000a03008207 */ /* 0x000fe20005000000 */
[----:B------:R-:W-:Y:S03]  /*4030*/  IMAD.MOV R10, RZ, RZ, -R3 ;  /* 0x000000ffff0a7224 */ /* 0x000fe600078e0a03 */
[----:B------:R-:W-:Y:S01]  /*4040*/  @!P0 IADD3 R15, PT, PT, R15, -R0, RZ ;  /* 0x800000000f0f8210 */ /* 0x000fe20007ffe0ff */
[----:B------:R-:W-:Y:S01]  /*4050*/  @!P0 IMAD R0, R11, R14, R0 ;  /* 0x0000000e0b008224 */ /* 0x000fe200078e0200 */
[----:B------:R-:W-:Y:S01]  /*4060*/  IADD3 R11, PT, PT, -R9, RZ, RZ ;  /* 0x000000ff090b7210 */ /* 0x000fe20007ffe1ff */
[----:B------:R-:W-:Y:S02]  /*4070*/  IMAD R13, R2, R10, R13 ;  /* 0x0000000a020d7224 */ /* 0x000fe400078e020d */
[----:B------:R-:W-:Y:S02]  /*4080*/  @!P0 IMAD R9, R15, R72, R3 ;  /* 0x000000480f098224 */ /* 0x000fe400078e0203 */
[----:B------:R-:W-:Y:S02]  /*4090*/  @!P0 IMAD.MOV.U32 R3, RZ, RZ, R0 ;  /* 0x000000ffff038224 */ /* 0x000fe400078e0000 */
[----:B------:R-:W-:Y:S02]  /*40a0*/  IMAD R8, R6, R11, R8 ;  /* 0x0000000b06087224 */ /* 0x000fe400078e0208 */
[----:B------:R-:W-:Y:S02]  /*40b0*/  IMAD R13, R3, R2, R13 ;  /* 0x00000002030d7224 */ /* 0x000fe400078e020d */
[----:B------:R-:W-:Y:S02]  /*40c0*/  IMAD R8, R9, R6, R8 ;  /* 0x0000000609087224 */ /* 0x000fe400078e0208 */
.L_x_72:
[----:B------:R-:W-:Y:S05]  /*40d0*/  BRA.U UP1, `(.L_x_73) ;  /* 0x0000000101107547 */ /* 0x000fea000b800000 */
[----:B------:R-:W-:Y:S04]  /*40e0*/  MOV R0, UR13 ;  /* 0x0000000d00007c02 */ /* 0x000fe80008000f00 */
[----:B------:R-:W-:Y:S04]  /*40f0*/  SHF.L.U32 R3, R0, 0x1f, RZ ;  /* 0x0000001f00037819 */ /* 0x000fe800000006ff */
[----:B------:R-:W1:Y:S02]  /*4100*/  SYNCS.PHASECHK.TRANS64.TRYWAIT P0, [UR6+0x88], R3 ;  /* 0x00008803ff0075a7 */ /* 0x000e640008001106 */
[----:B-1----:R-:W-:Y:S05]  /*4110*/  @!P0 BRA `(.L_x_74) ;  /* 0x0000003000d48947 */ /* 0x002fea0003800000 */
.L_x_73:
[----:B------:R-:W-:Y:S05]  /*4120*/  BRA.U !UP3, `(.L_x_75) ;  /* 0x000000010b347547 */ /* 0x000fea000b800000 */
[----:B------:R-:W-:Y:S01]  /*4130*/  UPLOP3.LUT UP0, UPT, UPT, UPT, UP2, 0x80, 0x8 ;  /* 0x000000000008789c */ /* 0x000fe20003f0f020 */
[----:B-1----:R-:W-:Y:S02]  /*4140*/  HFMA2 R0, -RZ, RZ, 0, 5.9604644775390625e-08 ;  /* 0x00000001ff007431 */ /* 0x002fe400000001ff */
[----:B------:R-:W-:Y:S03]  /*4150*/  IMAD.MOV.U32 R168, RZ, RZ, 0x1 ;  /* 0x00000001ffa87424 */ /* 0x000fe600078e00ff */
[----:B------:R-:W-:Y:S05]  /*4160*/  PLOP3.LUT P0, PT, PT, PT, UP0, 0x80, 0x8 ;  /* 0x000000000008781c */ /* 0x000fea0003f0f008 */
[----:B------:R-:W1:Y:S01]  /*4170*/  @UP0 LDCU.64 UR8, c[0x0][0x888] ;  /* 0x00011100ff0807ac */ /* 0x000e620008000a00 */
[----:B------:R-:W-:Y:S07]  /*4180*/  @UP0 UIMAD UR7, UR36, UR4, URZ ;  /* 0x00000004240702a4 */ /* 0x000fee000f8e02ff */
[----:B------:R-:W-:Y:S01]  /*4190*/  @!P0 PRMT R168, R0, 0x7610, R168 ;  /* 0x0000761000a88816 */ /* 0x000fe200000000a8 */
[----:B-1----:R-:W-:Y:S03]  /*41a0*/  @UP0 UIMAD.WIDE UR8, UR7, 0x4, UR8 ;  /* 0x00000004070808a5 */ /* 0x002fe6000f8e0208 */
[----:B------:R-:W1:Y:S03]  /*41b0*/  @!UP0 LDCU UR7, c[0x0][0x880] ;  /* 0x00011000ff0787ac */ /* 0x000e660008000800 */
[----:B------:R-:W-:Y:S01]  /*41c0*/  IMAD.U32 R10, RZ, RZ, UR8 ;  /* 0x00000008ff0a7e24 */ /* 0x000fe2000f8e00ff */
[----:B------:R-:W-:Y:S05]  /*41d0*/  MOV R11, UR9 ;  /* 0x00000009000b7c02 */ /* 0x000fea0008000f00 */
[----:B-----5:R3:W5:Y:S02]  /*41e0*/  @P0 LDG.E R80, desc[UR40][R10.64] ;  /* 0x000000280a500981 */ /* 0x020764000c1e1900 */
[----:B-1-3--:R-:W-:Y:S07]  /*41f0*/  @!P0 IMAD.U32 R80, RZ, RZ, UR7 ;  /* 0x00000007ff508e24 */ /* 0x00afee000f8e00ff */
.L_x_75:
[----:B-----5:R-:W-:Y:S01]  /*4200*/  @!P4 ISETP.EQ.AND P5, PT, R80, RZ, PT ;  /* 0x000000ff5000c20c */ /* 0x020fe20003fa2270 */
[----:B------:R-:W-:Y:S01]  /*4210*/  @!UPT UIADD3 URZ, UPT, UPT, URZ, URZ, URZ ;  /* 0x000000fffffff290 */ /* 0x000fe2000fffe0ff */
[----:B------:R-:W-:Y:S11]  /*4220*/  @!P4 BRA `(.L_x_76) ;  /* 0x000000000014c947 */ /* 0x000ff60003800000 */
[----:B------:R-:W-:Y:S02]  /*4230*/  LOP3.LUT P0, RZ, R168, 0xff, RZ, 0xc0, !PT ;  /* 0x000000ffa8ff7812 */ /* 0x000fe4000780c0ff */
[----:B------:R-:W-:Y:S04]  /*4240*/  PLOP3.LUT P5, PT, PT, PT, UP0, 0x80, 0x8 ;  /* 0x000000000008781c */ /* 0x000fe80003faf008 */
[----:B------:R-:W-:Y:S07]  /*4250*/  PLOP3.LUT P5, PT, P5, PT, PT, 0x8, 0x80 ;  /* 0x000000000080781c */ /* 0x000fee0002fae170 */
[----:B------:R-:W-:Y:S11]  /*4260*/  @P0 ISETP.EQ.AND P5, PT, R80, RZ, PT ;  /* 0x000000ff5000020c */ /* 0x000ff60003fa2270 */
[----:B------:R-:W-:Y:S02]  /*4270*/  @!UPT UIADD3 URZ, UPT, UPT, URZ, URZ, URZ ;  /* 0x000000fffffff290 */ /* 0x000fe4000fffe0ff */
.L_x_76:
[----:B------:R-:W3:Y:S01]  /*4280*/  SYNCS.PHASECHK.TRANS64.TRYWAIT P4, [UR6+0x78], R26 ;  /* 0x0000781aff0075a7 */ /* 0x000ee20008081106 */
[----:B------:R-:W-:Y:S01]  /*4290*/  @P3 SHF.R.U32.HI R27, RZ, 0x10, R21 ;  /* 0x00000010ff1b3819 */ /* 0x000fe20000011615 */
[----:B------:R-:W-:Y:S01]  /*42a0*/  VIADD R29, R29, 0x1 ;  /* 0x000000011d1d7836 */ /* 0x000fe20000000000 */
[----:B------:R-:W5:Y:S08]  /*42b0*/  LDC.64 R14, c[0x0][0xb10] ;  /* 0x0002c400ff0e7b82 */ /* 0x000f700000000a00 */
[----:B------:R-:W2:Y:S08]  /*42c0*/  LDC.64 R10, c[0x0][0xb18] ;  /* 0x0002c600ff0a7b82 */ /* 0x000eb00000000a00 */
[----:B-1----:R-:W1:Y:S08]  /*42d0*/  @!P1 LDC R0, c[0x0][0xb20] ;  /* 0x0002c800ff009b82 */ /* 0x002e700000000800 */
[----:B------:R-:W4:Y:S01]  /*42e0*/  @!P1 LDC R3, c[0x0][0xb0c] ;  /* 0x0002c300ff039b82 */ /* 0x000f220000000800 */
[----:B-----5:R-:W-:Y:S05]  /*42f0*/  @!P1 IMAD.HI.U32 R14, R13, R14, RZ ;  /* 0x0000000e0d0e9227 */ /* 0x020fea00078e00ff */
[----:B------:R-:W-:Y:S01]  /*4300*/  @!P1 SHF.R.U32.HI R14, RZ, R15, R14 ;  /* 0x0000000fff0e9219 */ /* 0x000fe2000001160e */
[----:B--2---:R-:W-:Y:S01]  /*4310*/  @!P1 IMAD.HI.U32 R11, R8, R11, RZ ;  /* 0x0000000b080b9227 */ /* 0x004fe200078e00ff */
[----:B------:R-:W-:Y:S04]  /*4320*/  @!P1 ISETP.NE.AND P0, PT, R10, 0x1, PT ;  /* 0x000000010a00980c */ /* 0x000fe80003f05270 */
[----:B-1----:R-:W-:Y:S02]  /*4330*/  @!P1 SHF.R.U32.HI R9, RZ, R0, R11 ;  /* 0x00000000ff099219 */ /* 0x002fe4000001160b */
[----:B----4-:R-:W-:Y:S02]  /*4340*/  @!P1 ISETP.NE.AND P2, PT, R3, 0x1, PT ;  /* 0x000000010300980c */ /* 0x010fe40003f45270 */
[----:B------:R-:W-:Y:S02]  /*4350*/  @!P1 SEL R9, R8, R9, !P0 ;  /* 0x0000000908099207 */ /* 0x000fe40004000000 */
[----:B------:R-:W-:Y:S02]  /*4360*/  ELECT P0, URZ, PT ;  /* 0x0000000000ff782f */ /* 0x000fe40003800000 */
[----:B------:R-:W-:Y:S05]  /*4370*/  @!P1 SEL R14, R13, R14, !P2 ;  /* 0x0000000e0d0e9207 */ /* 0x000fea0005000000 */
[----:B------:R-:W-:Y:S02]  /*4380*/  @!P1 IMAD.IADD R0, R9, 0x1, -R14 ;  /* 0x0000000109009824 */ /* 0x000fe400078e0a0e */
[----:B------:R-:W-:Y:S02]  /*4390*/  @!P1 IMAD.IADD R9, R14, 0x1, -R9 ;  /* 0x000000010e099824 */ /* 0x000fe400078e0a09 */
[----:B------:R-:W-:Y:S02]  /*43a0*/  @!P1 IMAD R13, R0, R3, R13 ;  /* 0x00000003000d9224 */ /* 0x000fe400078e020d */
[----:B------:R-:W-:Y:S01]  /*43b0*/  @!P1 IMAD R8, R9, R10, R8 ;  /* 0x0000000a09089224 */ /* 0x000fe200078e0208 */
[----:B---3--:R-:W-:Y:S06]  /*43c0*/  @!P4 BRA `(.L_x_77) ;  /* 0x000000300040c947 */ /* 0x008fec0003800000 */
.L_x_134:
[----:B------:R-:W-:Y:S01]  /*43d0*/  PLOP3.LUT P5, PT, P5, P0, PT, 0xf2, 0x2f ;  /* 0x00000000002f781c */ /* 0x000fe20002fa1e72 */
[----:B------:R-:W-:Y:S01]  /*43e0*/  UMOV UR14, 0x0 ;  /* 0x00000000000e7882 */ /* 0x000fe20000000000 */
[----:B------:R-:W-:Y:S01]  /*43f0*/  LOP3.LUT R30, R30, 0x1, RZ, 0x3c, !PT ;  /* 0x000000011e1e7812 */ /* 0x000fe200078e3cff */
[----:B------:R-:W-:Y:S01]  /*4400*/  UMOV UR15, 0x10000000 ;  /* 0x10000000000f7882 */ /* 0x000fe20000000000 */
[----:B------:R-:W-:Y:S01]  /*4410*/  UMOV UR12, UR36 ;  /* 0x00000024000c7c82 */ /* 0x000fe20008000000 */
[----:B------:R-:W-:Y:S08]  /*4420*/  @P3 R2UR UR36, R27 ;  /* 0x000000001b2432ca */ /* 0x000ff000000e0000 */
[----:B-1----:R-:W-:Y:S01]  /*4430*/  @!P5 IADD3 R3, P0, PT, R32, 0x580, RZ ;  /* 0x000005802003d810 */ /* 0x002fe20007f1e0ff */
[----:B------:R-:W-:Y:S01]  /*4440*/  @!P5 IMAD.SHL.U32 R165, R165, 0x40, RZ ;  /* 0x00000040a5a5d824 */ /* 0x000fe200078e00ff */
[----:B------:R-:W-:Y:S01]  /*4450*/  VOTEU.ALL UP1, P5 ;  /* 0x0000000000ff7886 */ /* 0x000fe20002820000 */
[----:B------:R-:W-:Y:S01]  /*4460*/  @!P5 IMAD.SHL.U32 R167, R167, 0x80, RZ ;  /* 0x00000080a7a7d824 */ /* 0x000fe200078e00ff */
[----:B------:R-:W-:Y:S01]  /*4470*/  @!P5 R2UR UR8, R3 ;  /* 0x000000000308d2ca */ /* 0x000fe200000e0000 */
[----:B------:R-:W-:Y:S01]  /*4480*/  @!P5 IMAD.X R0, RZ, RZ, R33, P0 ;  /* 0x000000ffff00d224 */ /* 0x000fe200000e0621 */
[----:B------:R-:W-:Y:S01]  /*4490*/  @!P5 R2UR UR10, R165 ;  /* 0x00000000a50ad2ca */ /* 0x000fe200000e0000 */
[----:B------:R-:W-:Y:S01]  /*44a0*/  @!UP1 UIADD3 UR9, UPT, UPT, UR6, 0x70, URZ ;  /* 0x0000007006099890 */ /* 0x000fe2000fffe0ff */
[----:B------:R-:W-:Y:S01]  /*44b0*/  @!P5 R2UR UR11, R167 ;  /* 0x00000000a70bd2ca */ /* 0x000fe200000e0000 */
[----:B------:R-:W-:Y:S01]  /*44c0*/  IMAD.IADD R165, R8, 0x1, R164 ;  /* 0x0000000108a57824 */ /* 0x000fe200078e02a4 */
[----:B------:R-:W-:Y:S01]  /*44d0*/  @!P5 R2UR UR7, R0 ;  /* 0x000000000007d2ca */ /* 0x000fe200000e0000 */
[----:B------:R-:W-:Y:S01]  /*44e0*/  IMAD.IADD R167, R13, 0x1, R166 ;  /* 0x000000010da77824 */ /* 0x000fe200078e02a6 */
[C---:B------:R-:W-:Y:S04]  /*44f0*/  ISETP.NE.AND P0, PT, R29.reuse, 0x2, PT ;  /* 0x000000021d00780c */ /* 0x040fe80003f05270 */
[----:B------:R-:W-:Y:S01]  /*4500*/  SEL R3, RZ, 0x1, P0 ;  /* 0x00000001ff037807 */ /* 0x000fe20000000000 */
[----:B------:R-:W-:Y:S01]  /*4510*/  IMAD.U32 R10, RZ, RZ, UR8 ;  /* 0x00000008ff0a7e24 */ /* 0x000fe2000f8e00ff */
[----:B------:R-:W-:Y:S01]  /*4520*/  @!UP1 UIADD3 UR8, UPT, UPT, UR6, 0x200, URZ ;  /* 0x0000020006089890 */ /* 0x000fe2000fffe0ff */
[----:B------:R-:W-:Y:S01]  /*4530*/  SEL R29, R29, RZ, P0 ;  /* 0x000000ff1d1d7207 */ /* 0x000fe20000000000 */
[----:B------:R-:W-:Y:S01]  /*4540*/  VOTEU.ALL UP1, P5 ;  /* 0x0000000000ff7886 */ /* 0x000fe20002820000 */
[----:B------:R-:W-:Y:S02]  /*4550*/  LOP3.LUT R28, R28, R3, RZ, 0x3c, !PT ;  /* 0x000000031c1c7212 */ /* 0x000fe400078e3cff */
[----:B------:R-:W-:Y:S01]  /*4560*/  IMAD.U32 R11, RZ, RZ, UR7 ;  /* 0x00000007ff0b7e24 */ /* 0x000fe2000f8e00ff */
[----:B------:R-:W-:Y:S04]  /*4570*/  @!P5 R2UR UR16, R10 ;  /* 0x000000000a10d2ca */ /* 0x000fe800000e0000 */
[----:B------:R-:W-:Y:S11]  /*4580*/  @!P5 R2UR UR17, R11 ;  /* 0x000000000b11d2ca */ /* 0x000ff600000e0000 */
[----:B------:R-:W-:Y:S02]  /*4590*/  @!UPT UIADD3 URZ, UPT, UPT, URZ, URZ, URZ ;  /* 0x000000fffffff290 */ /* 0x000fe4000fffe0ff */
[----:B------:R3:W-:Y:S01]  /*45a0*/  @!UP1 UTMALDG.3D [UR8], [UR16], desc[UR14] ;  /* 0x00000e08100095b4 */ /* 0x0007e20008011000 */
[----:B------:R3:W-:Y:S01]  /*45b0*/  @!P5 SYNCS.ARRIVE.TRANS64.RED.A0TR RZ, [UR6+0x70], R25 ;  /* 0x00007019ffffd9a7 */ /* 0x0007e20008300406 */
[----:B------:R-:W-:Y:S01]  /*45c0*/  UPLOP3.LUT UP1, UPT, UPT, UPT, UPT, 0x80, 0x8 ;  /* 0x000000000008789c */ /* 0x000fe20003f2f070 */
[----:B------:R-:W-:Y:S01]  /*45d0*/  SYNCS.ARRIVE.TRANS64.RED.A1T0 RZ, [UR37], RZ ;  /* 0x000000ffffff79a7 */ /* 0x000fe20008100425 */
[----:B------:R-:W-:Y:S09]  /*45e0*/  @P3 BRA `(.L_x_78) ;  /* 0xfffffff400b43947 */ /* 0x000ff2000383ffff */
[----:B------:R-:W-:Y:S07]  /*45f0*/  MOV R0, UR6 ;  /* 0x0000000600007c02 */ /* 0x000fee0008000f00 */
.L_x_79:
[----:B-1----:R-:W-:-:S04]  /*4600*/  SHF.L.U32 R3, R30, 0x1f, RZ ;  /* 0x0000001f1e037819 */ /* 0x002fc800000006ff */
[----:B------:R1:W2:Y:S03]  /*4610*/  SYNCS.PHASECHK.TRANS64.TRYWAIT P0, [R0+URZ+0x78], R3 ;  /* 0x00007803000075a7 */ /* 0x0002a600080011ff */
[----:B--2---:R-:W-:Y:S05]  /*4620*/  @!P0 NANOSLEEP.SYNCS 0x989680 ;  /* 0x009896800000895d */ /* 0x004fea0003900000 */
[----:B------:R-:W2:Y:S02]  /*4630*/  @!P0 SYNCS.PHASECHK.TRANS64 P0, [R0+URZ+0x78], R3 ;  /* 0x00007803000085a7 */ /* 0x000ea400080010ff */
[----:B--23--:R-:W-:Y:S05]  /*4640*/  @P0 EXIT ;  /* 0x000000000000094d */ /* 0x00cfea0003800000 */
[----:B------:R-:W-:Y:S05]  /*4650*/  BRA `(.L_x_79) ;  /* 0xfffffffc00e87947 */ /* 0x000fea000383ffff */
.L_x_70:
[----:B------:R-:W-:-:S06]  /*4660*/  UISETP.GE.AND UP1, UPT, UR8, 0x4, UPT ;  /* 0x000000040800788c */ /* 0x000fcc000bf26270 */
[----:B------:R-:W-:-:S13]  /*4670*/  PLOP3.LUT P0, PT, PT, PT, UP1, 0x80, 0x8 ;  /* 0x000000000008781c */ /* 0x000fda0003f0f018 */
[----:B------:R-:W-:Y:S05]  /*4680*/  @!P0 EXIT ;  /* 0x000000000000894d */ /* 0x000fea0003800000 */
[----:B------:R-:W-:Y:S01]  /*4690*/  BAR.SYNC.DEFER_BLOCKING 0x6, 0xa0 ;  /* 0x0182800000007b1d */ /* 0x000fe20000010000 */
[C---:B------:R-:W-:Y:S01]  /*46a0*/  IMAD.SHL.U32 R180, R176.reuse, 0x40, RZ ;  /* 0x00000040b0b47824 */ /* 0x040fe200078e00ff */
[C---:B------:R-:W-:Y:S01]  /*46b0*/  R2P PR, R176.reuse, 0x6 ;  /* 0x00000006b0007804 */ /* 0x040fe20000000000 */
[C---:B------:R-:W-:Y:S01]  /*46c0*/  IMAD.SHL.U32 R2, R176.reuse, 0x8, RZ ;  /* 0x00000008b0027824 */ /* 0x040fe200078e00ff */
[----:B------:R-:W-:Y:S01]  /*46d0*/  SHF.L.U32 R79, R176, 0x10, RZ ;  /* 0x00000010b04f7819 */ /* 0x000fe200000006ff */
[----:B------:R-:W-:Y:S01]  /*46e0*/  IMAD.MOV.U32 R179, RZ, RZ, 0x10 ;  /* 0x00000010ffb37424 */ /* 0x000fe200078e00ff */
[----:B------:R-:W-:Y:S01]  /*46f0*/  UMOV UR43, 0x400 ;  /* 0x00000400002b7882 */ /* 0x000fe20000000000 */
[----:B------:R-:W-:Y:S01]  /*4700*/  LOP3.LUT R3, R180, 0x180, RZ, 0xc0, !PT ;  /* 0x00000180b4037812 */ /* 0x000fe200078ec0ff */
[----:B------:R-:W-:Y:S01]  /*4710*/  ULEA UR43, UR37, UR43, 0x18 ;  /* 0x0000002b252b7291 */ /* 0x000fe2000f8ec0ff */
[----:B------:R-:W1:Y:S01]  /*4720*/  LDC R171, c[0x0][0x370] ;  /* 0x0000dc00ffab7b82 */ /* 0x000e620000000800 */
[----:B------:R-:W-:Y:S01]  /*4730*/  SEL R179, R179, 0xfffffff0, !P1 ;  /* 0xfffffff0b3b37807 */ /* 0x000fe20004800000 */
[----:B------:R-:W-:Y:S01]  /*4740*/  HFMA2 R183, -RZ, RZ, 0, 0 ;  /* 0x00000000ffb77431 */ /* 0x000fe200000001ff */
[----:B------:R-:W-:Y:S01]  /*4750*/  LOP3.LUT R3, R3, 0x30, R2, 0xf8, !PT ;  /* 0x0000003003037812 */ /* 0x000fe200078ef802 */
[----:B------:R-:W-:Y:S01]  /*4760*/  UIADD3 UR4, UPT, UPT, UR43, 0x2200, URZ ;  /* 0x000022002b047890 */ /* 0x000fe2000fffe0ff */
[----:B------:R-:W-:Y:S01]  /*4770*/  LOP3.LUT R79, R79, 0x600000, RZ, 0xc0, !PT ;  /* 0x006000004f4f7812 */ /* 0x000fe200078ec0ff */
[----:B------:R-:W-:Y:S01]  /*4780*/  IMAD.MOV.U32 R76, RZ, RZ, RZ ;  /* 0x000000ffff4c7224 */ /* 0x000fe200078e00ff */
[----:B------:R-:W-:Y:S01]  /*4790*/  LOP3.LUT R180, R3, 0x1e40, R180, 0xf8, !PT ;  /* 0x00001e4003b47812 */ /* 0x000fe200078ef8b4 */
[----:B------:R-:W2:Y:S01]  /*47a0*/  LDC R74, c[0x0][0xb0c] ;  /* 0x0002c300ff4a7b82 */ /* 0x000ea20000000800 */
[----:B------:R-:W-:Y:S01]  /*47b0*/  IMAD.MOV.U32 R3, RZ, RZ, 0x20 ;  /* 0x00000020ff037424 */ /* 0x000fe200078e00ff */
[----:B------:R-:W-:Y:S01]  /*47c0*/  CS2R R184, SRZ ;  /* 0x0000000000b87805 */ /* 0x000fe2000001ff00 */
[----:B------:R-:W-:Y:S01]  /*47d0*/  IMAD.MOV.U32 R188, RZ, RZ, RZ ;  /* 0x000000ffffbc7224 */ /* 0x000fe200078e00ff */
[----:B------:R-:W4:Y:S01]  /*47e0*/  LDCU.64 UR46, c[0x0][0x348] ;  /* 0x00006900ff2e77ac */ /* 0x000f220008000a00 */
[----:B------:R-:W-:Y:S01]  /*47f0*/  VIADD R2, R180, UR43 ;  /* 0x0000002bb4027c36 */ /* 0x000fe20008000000 */
[----:B------:R-:W-:Y:S01]  /*4800*/  SEL R3, R3, 0xffffffe0, !P2 ;  /* 0xffffffe003037807 */ /* 0x000fe20005000000 */
[----:B------:R-:W3:Y:S01]  /*4810*/  LDS R0, [UR43+0x140] ;  /* 0x0001402bff007984 */ /* 0x000ee20008000800 */
[----:B------:R-:W1:Y:S01]  /*4820*/  LDC R169, c[0x0][0xb20] ;  /* 0x0002c800ffa97b82 */ /* 0x000e620000000800 */
[----:B------:R-:W-:Y:S01]  /*4830*/  IMAD.U32 R186, RZ, RZ, UR4 ;  /* 0x00000004ffba7e24 */ /* 0x000fe2000f8e00ff */
[----:B------:R-:W-:Y:S01]  /*4840*/  SHF.R.U32.HI R4, RZ, 0x4, R3 ;  /* 0x00000004ff047819 */ /* 0x000fe20000011603 */
[--C-:B------:R-:W-:Y:S01]  /*4850*/  IMAD.IADD R178, R3, 0x1, R2.reuse ;  /* 0x0000000103b27824 */ /* 0x100fe200078e0202 */
[----:B------:R-:W1:Y:S02]  /*4860*/  LDCU.64 UR38, c[0x0][0x888] ;  /* 0x00011100ff2677ac */ /* 0x000e640008000a00 */
[C---:B------:R-:W-:Y:S01]  /*4870*/  LEA.HI R177, R179.reuse, R4, RZ, 0x1c ;  /* 0x00000004b3b17211 */ /* 0x040fe200078fe0ff */
[----:B------:R-:W-:Y:S01]  /*4880*/  IMAD.IADD R179, R179, 0x1, R2 ;  /* 0x00000001b3b37824 */ /* 0x000fe200078e0202 */
[----:B------:R-:W1:Y:S01]  /*4890*/  LDC R73, c[0x0][0xb30] ;  /* 0x0002cc00ff497b82 */ /* 0x000e620000000800 */
[----:B------:R-:W-:Y:S01]  /*48a0*/  UIADD3 UR42, UPT, UPT, UR43, 0x200, URZ ;  /* 0x000002002b2a7890 */ /* 0x000fe2000fffe0ff */
[----:B------:R-:W-:-:S06]  /*48b0*/  LEA R177, R177, R2, 0x4 ;  /* 0x00000002b1b17211 */ /* 0x000fcc00078e20ff */
[----:B------:R-:W1:Y:S08]  /*48c0*/  LDC.64 R158, c[0x0][0xb10] ;  /* 0x0002c400ff9e7b82 */ /* 0x000e700000000a00 */
[----:B------:R-:W1:Y:S08]  /*48d0*/  LDC.64 R70, c[0x0][0xb18] ;  /* 0x0002c600ff467b82 */ /* 0x000e700000000a00 */
[----:B------:R-:W1:Y:S01]  /*48e0*/  LDC.64 R154, c[0x0][0x888] ;  /* 0x00022200ff9a7b82 */ /* 0x000e620000000a00 */
[----:B---3--:R-:W-:-:S07]  /*48f0*/  IMAD.IADD R79, R0, 0x1, R79 ;  /* 0x00000001004f7824 */ /* 0x008fce00078e024f */
[----:B------:R-:W3:Y:S08]  /*4900*/  LDC.64 R68, c[0x0][0xb28] ;  /* 0x0002ca00ff447b82 */ /* 0x000ef00000000a00 */
[----:B------:R-:W1:Y:S08]  /*4910*/  LDC.64 R156, c[0x0][0x890] ;  /* 0x00022400ff9c7b82 */ /* 0x000e700000000a00 */
[----:B------:R-:W1:Y:S08]  /*4920*/  LDC.64 R152, c[0x0][0x8b0] ;  /* 0x00022c00ff987b82 */ /* 0x000e700000000a00 */
[----:B------:R-:W1:Y:S08]  /*4930*/  LDC.64 R146, c[0x0][0x8a8] ;  /* 0x00022a00ff927b82 */ /* 0x000e700000000a00 */
[----:B--2-4-:R-:W1:Y:S02]  /*4940*/  LDC R170, c[0x0][0x374] ;  /* 0x0000dd00ffaa7b82 */ /* 0x014e640000000800 */
.L_x_97:
[----:B------:R-:W-:Y:S02]  /*4950*/  LEA R0, R188, UR43, 0x3 ;  /* 0x0000002bbc007c11 */ /* 0x000fe4000f8e18ff */
[----:B------:R-:W-:Y:S02]  /*4960*/  SHF.L.U32 R3, R184, 0x1f, RZ ;  /* 0x0000001fb8037819 */ /* 0x000fe400000006ff */
[----:B------:R-:W-:Y:S02]  /*4970*/  LEA R16, R188, UR43, 0x4 ;  /* 0x0000002bbc107c11 */ /* 0x000fe4000f8e20ff */
[----:B--2---:R-:W2:Y:S02]  /*4980*/  SYNCS.PHASECHK.TRANS64.TRYWAIT P0, [R0+URZ+0x90], R3 ;  /* 0x00009003000075a7 */ /* 0x004ea400080011ff */
[----:B-12---:R-:W-:Y:S05]  /*4990*/  @!P0 BRA `(.L_x_80) ;  /* 0x0000002800e48947 */ /* 0x006fea0003800000 */
.L_x_135:
[----:B------:R-:W4:Y:S01]  /*49a0*/  LDC.64 R12, c[0x0][0xb10] ;  /* 0x0002c400ff0c7b82 */ /* 0x000f220000000a00 */
[----:B------:R-:W3:Y:S01]  /*49b0*/  LDS.128 R16, [R16+0x120] ;  /* 0x0001200010107984 */ /* 0x000ee20000000c00 */
[----:B-1----:R-:W-:Y:S01]  /*49c0*/  ISETP.NE.AND P1, PT, R73, 0x1, PT ;  /* 0x000000014900780c */ /* 0x002fe20003f25270 */
[----:B--2---:R-:W-:Y:S01]  /*49d0*/  VIADD R0, R0, 0xa0 ;  /* 0x000000a000007836 */ /* 0x004fe20000000000 */
[----:B------:R-:W-:Y:S04]  /*49e0*/  ISETP.GE.AND P0, PT, R72, 0x1, PT ;  /* 0x000000014800780c */ /* 0x000fe80003f06270 */
[----:B------:R-:W1:Y:S01]  /*49f0*/  LDC.64 R10, c[0x0][0xb18] ;  /* 0x0002c600ff0a7b82 */ /* 0x000e620000000a00 */
[----:B------:R-:W-:Y:S01]  /*4a00*/  PRMT R0, RZ, 0x654, R0 ;  /* 0x00000654ff007816 */ /* 0x000fe20000000000 */
[----:B------:R-:W-:Y:S01]  /*4a10*/  @!PT LDS RZ, [RZ] ;  /* 0x00000000fffff984 */ /* 0x000fe20000000800 */
[----:B------:R-:W-:Y:S01]  /*4a20*/  @!PT LDS RZ, [RZ] ;  /* 0x00000000fffff984 */ /* 0x000fe20000000800 */
[----:B------:R-:W-:Y:S01]  /*4a30*/  @!PT LDS RZ, [RZ] ;  /* 0x00000000fffff984 */ /* 0x000fe20000000800 */
[----:B------:R-:W-:Y:S01]  /*4a40*/  @!PT LDS RZ, [RZ] ;  /* 0x00000000fffff984 */ /* 0x000fe20000000800 */
[----:B------:R2:W-:Y:S06]  /*4a50*/  MEMBAR.ALL.CTA ;  /* 0x0000000000007992 */ /* 0x0005ec0000008000 */
[----:B--2---:R-:W2:Y:S01]  /*4a60*/  FENCE.VIEW.ASYNC.S ;  /* 0x00000000000073c6 */ /* 0x004ea20000000000 */
[----:B------:R-:W1:Y:S08]  /*4a70*/  @!P1 LDC R14, c[0x0][0xb20] ;  /* 0x0002c800ff0e9b82 */ /* 0x000e700000000800 */
[----:B------:R-:W1:Y:S01]  /*4a80*/  @!P1 LDC R9, c[0x0][0xb0c] ;  /* 0x0002c300ff099b82 */ /* 0x000e620000000800 */
[----:B--2---:R2:W-:Y:S01]  /*4a90*/  SYNCS.ARRIVE.TRANS64.RED.A1T0 RZ, [R0+URZ], RZ ;  /* 0x000000ff00ff79a7 */ /* 0x0045e200081004ff */
[----:B---3--:R-:W-:Y:S04]  /*4aa0*/  LOP3.LUT P4, RZ, R18, 0x1, RZ, 0xc0, !PT ;  /* 0x0000000112ff7812 */ /* 0x008fe8000788c0ff */
[----:B------:R-:W-:Y:S09]  /*4ab0*/  P2R R187, PR, RZ, 0x10 ;  /* 0x00000010ffbb7803 */ /* 0x000ff20000000000 */
[----:B------:R-:W-:Y:S02]  /*4ac0*/  @P4 MOV R77, R16 ;  /* 0x00000010004d4202 */ /* 0x000fe40000000f00 */
[----:B------:R-:W-:Y:S01]  /*4ad0*/  @P4 LOP3.LUT R75, R17, 0xffff, RZ, 0xc0, !PT ;  /* 0x0000ffff114b4812 */ /* 0x000fe200078ec0ff */
[----:B--2-4-:R-:W-:Y:S06]  /*4ae0*/  @!P0 BRA `(.L_x_81) ;  /* 0x0000000000a48947 */ /* 0x014fec0003800000 */
[----:B------:R-:W-:Y:S01]  /*4af0*/  IMAD.HI.U32 R22, R170, R71, RZ ;  /* 0x00000047aa167227 */ /* 0x000fe200078e00ff */
[----:B------:R-:W-:Y:S02]  /*4b00*/  ISETP.NE.AND P0, PT, R70, 0x1, PT ;  /* 0x000000014600780c */ /* 0x000fe40003f05270 */
[----:B------:R-:W-:Y:S01]  /*4b10*/  ISETP.NE.AND P2, PT, R72, 0x1, PT ;  /* 0x000000014800780c */ /* 0x000fe20003f45270 */
[-C--:B------:R-:W-:Y:S01]  /*4b20*/  IMAD.HI.U32 R20, R171, R158.reuse, RZ ;  /* 0x0000009eab147227 */ /* 0x080fe200078e00ff */
[----:B------:R-:W-:Y:S02]  /*4b30*/  SHF.R.U32.HI R21, RZ, R169, R22 ;  /* 0x000000a9ff157219 */ /* 0x000fe40000011616 */
[----:B------:R-:W-:Y:S01]  /*4b40*/  ISETP.NE.AND P3, PT, R74, 0x1, PT ;  /* 0x000000014a00780c */ /* 0x000fe20003f65270 */
[----:B------:R-:W-:Y:S01]  /*4b50*/  IMAD.HI.U32 R26, R75, R71, RZ ;  /* 0x000000474b1a7227 */ /* 0x000fe200078e00ff */
[----:B------:R-:W-:Y:S02]  /*4b60*/  SHF.R.U32.HI R20, RZ, R159, R20 ;  /* 0x0000009fff147219 */ /* 0x000fe40000011614 */
[----:B------:R-:W-:Y:S01]  /*4b70*/  SEL R3, R170, R21, !P0 ;  /* 0x00000015aa037207 */ /* 0x000fe20004000000 */
[----:B------:R-:W-:Y:S01]  /*4b80*/  IMAD.HI.U32 R24, R77, R158, RZ ;  /* 0x0000009e4d187227 */ /* 0x000fe200078e00ff */
[----:B------:R-:W-:Y:S03]  /*4b90*/  SEL R7, R171, R20, !P3 ;  /* 0x00000014ab077207 */ /* 0x000fe60005800000 */
[-C--:B------:R-:W-:Y:S01]  /*4ba0*/  IMAD.HI.U32 R20, R3, R68.reuse, RZ ;  /* 0x0000004403147227 */ /* 0x080fe200078e00ff */
[----:B------:R-:W-:Y:S03]  /*4bb0*/  SHF.R.U32.HI R24, RZ, R159, R24 ;  /* 0x0000009fff187219 */ /* 0x000fe60000011618 */
[----:B------:R-:W-:Y:S01]  /*4bc0*/  IMAD.HI.U32 R22, R7, R68, RZ ;  /* 0x0000004407167227 */ /* 0x000fe200078e00ff */
[----:B------:R-:W-:Y:S02]  /*4bd0*/  @P2 SHF.R.U32.HI R3, RZ, R69, R20 ;  /* 0x00000045ff032219 */ /* 0x000fe40000011614 */
[----:B------:R-:W-:Y:S02]  /*4be0*/  SHF.R.U32.HI R20, RZ, R169, R26 ;  /* 0x000000a9ff147219 */ /* 0x000fe4000001161a */
[----:B------:R-:W-:Y:S01]  /*4bf0*/  @P2 SHF.R.U32.HI R7, RZ, R69, R22 ;  /* 0x00000045ff072219 */ /* 0x000fe20000011616 */
[C---:B------:R-:W-:Y:S01]  /*4c00*/  IMAD R2, R72.reuse, R3, RZ ;  /* 0x0000000348027224 */ /* 0x040fe200078e02ff */
[----:B------:R-:W-:Y:S02]  /*4c10*/  SEL R5, R75, R20, !P0 ;  /* 0x000000144b057207 */ /* 0x000fe40004000000 */
[----:B------:R-:W-:Y:S01]  /*4c20*/  SEL R3, R77, R24, !P3 ;  /* 0x000000184d037207 */ /* 0x000fe20005800000 */
[----:B------:R-:W-:Y:S01]  /*4c30*/  IMAD R4, R72, R7, RZ ;  /* 0x0000000748047224 */ /* 0x000fe200078e02ff */
[C---:B------:R-:W-:Y:S01]  /*4c40*/  ISETP.GE.AND P0, PT, R5.reuse, R2, PT ;  /* 0x000000020500720c */ /* 0x040fe20003f06270 */
[----:B------:R-:W-:Y:S03]  /*4c50*/  IMAD.HI.U32 R6, R5, R68, RZ ;  /* 0x0000004405067227 */ /* 0x000fe600078e00ff */
[----:B------:R-:W-:Y:S01]  /*4c60*/  ISETP.GE.OR P0, PT, R3, R4, P0 ;  /* 0x000000040300720c */ /* 0x000fe20000706670 */
[----:B------:R-:W-:Y:S01]  /*4c70*/  IMAD.MOV R4, RZ, RZ, -R3 ;  /* 0x000000ffff047224 */ /* 0x000fe200078e0a03 */
[-C--:B------:R-:W-:Y:S03]  /*4c80*/  SHF.R.U32.HI R6, RZ, R69.reuse, R6 ;  /* 0x00000045ff067219 */ /* 0x080fe60000011606 */
[----:B------:R-:W-:Y:S01]  /*4c90*/  IMAD R77, R74, R4, R77 ;  /* 0x000000044a4d7224 */ /* 0x000fe200078e024d */
[----:B------:R-:W-:Y:S05]  /*4ca0*/  SEL R15, R5, R6, !P2 ;  /* 0x00000006050f7207 */ /* 0x000fea0005000000 */
[----:B------:R-:W-:Y:S02]  /*4cb0*/  IMAD.MOV R6, RZ, RZ, -R15 ;  /* 0x000000ffff067224 */ /* 0x000fe400078e0a0f */
[C---:B------:R-:W-:Y:S04]  /*4cc0*/  @!P0 IMAD.HI.U32 R2, R3.reuse, R68, RZ ;  /* 0x0000004403028227 */ /* 0x040fe800078e00ff */
[----:B------:R-:W-:Y:S01]  /*4cd0*/  IMAD R6, R72, R6, R5 ;  /* 0x0000000648067224 */ /* 0x000fe200078e0205 */
[----:B------:R-:W-:Y:S04]  /*4ce0*/  @!P0 SHF.R.U32.HI R2, RZ, R69, R2 ;  /* 0x00000045ff028219 */ /* 0x000fe80000011602 */
[----:B------:R-:W-:Y:S02]  /*4cf0*/  @!P0 SEL R0, R3, R2, !P2 ;  /* 0x0000000203008207 */ /* 0x000fe40005000000 */
[----:B------:R-:W-:Y:S02]  /*4d00*/  IADD3 R2, PT, PT, -R5, RZ, RZ ;  /* 0x000000ff05027210 */ /* 0x000fe40007ffe1ff */
[----:B------:R-:W-:Y:S01]  /*4d10*/  @!P0 IADD3 R8, PT, PT, R15, -R0, RZ ;  /* 0x800000000f088210 */ /* 0x000fe20007ffe0ff */
[----:B------:R-:W-:Y:S02]  /*4d20*/  @!P0 IMAD R0, R7, R6, R0 ;  /* 0x0000000607008224 */ /* 0x000fe400078e0200 */
[----:B------:R-:W-:Y:S02]  /*4d30*/  IMAD R75, R70, R2, R75 ;  /* 0x00000002464b7224 */ /* 0x000fe400078e024b */
[----:B------:R-:W-:Y:S02]  /*4d40*/  @!P0 IMAD R5, R8, R72, R3 ;  /* 0x0000004808058224 */ /* 0x000fe400078e0203 */
[----:B------:R-:W-:Y:S04]  /*4d50*/  @!P0 IMAD.MOV.U32 R3, RZ, RZ, R0 ;  /* 0x000000ffff038224 */ /* 0x000fe800078e0000 */
[----:B------:R-:W-:Y:S02]  /*4d60*/  IMAD R77, R3, R74, R77 ;  /* 0x0000004a034d7224 */ /* 0x000fe400078e024d */
[----:B------:R-:W-:Y:S07]  /*4d70*/  IMAD R75, R5, R70, R75 ;  /* 0x00000046054b7224 */ /* 0x000fee00078e024b */
.L_x_81:
[----:B------:R-:W-:Y:S01]  /*4d80*/  @!P1 IMAD.HI.U32 R0, R77, R12, RZ ;  /* 0x0000000c4d009227 */ /* 0x000fe200078e00ff */
[----:B-1----:R-:W-:Y:S01]  /*4d90*/  @!P1 ISETP.NE.AND P0, PT, R10, 0x1, PT ;  /* 0x000000010a00980c */ /* 0x002fe20003f05270 */
[----:B------:R-:W-:Y:S01]  /*4da0*/  ULOP3.LUT UP0, URZ, UR42, 0x1b0, URZ, 0xc0, !UPT ;  /* 0x000001b02aff7892 */ /* 0x000fe2000f80c0ff */
[----:B------:R-:W-:Y:S01]  /*4db0*/  @!P1 ISETP.NE.AND P2, PT, R9, 0x1, PT ;  /* 0x000000010900980c */ /* 0x000fe20003f45270 */
[----:B------:R-:W-:Y:S01]  /*4dc0*/  @!P1 IMAD.HI.U32 R3, R75, R11, RZ ;  /* 0x0000000b4b039227 */ /* 0x000fe200078e00ff */
[----:B------:R-:W-:Y:S02]  /*4dd0*/  @!P1 SHF.R.U32.HI R0, RZ, R13, R0 ;  /* 0x0000000dff009219 */ /* 0x000fe40000011600 */
[----:B------:R-:W-:Y:S01]  /*4de0*/  @P4 SHF.R.U32.HI R182, RZ, 0x10, R17 ;  /* 0x00000010ffb64819 */ /* 0x000fe20000011611 */
[----:B------:R-:W-:Y:S01]  /*4df0*/  VIADD R188, R188, 0x1 ;  /* 0x00000001bcbc7836 */ /* 0x000fe20000000000 */
[----:B------:R-:W-:Y:S02]  /*4e00*/  @!P1 SHF.R.U32.HI R2, RZ, R14, R3 ;  /* 0x0000000eff029219 */ /* 0x000fe40000011603 */
[----:B------:R-:W-:Y:S02]  /*4e10*/  @!P1 SEL R3, R77, R0, !P2 ;  /* 0x000000004d039207 */ /* 0x000fe40005000000 */
[----:B------:R-:W-:Y:S05]  /*4e20*/  @!P1 SEL R2, R75, R2, !P0 ;  /* 0x000000024b029207 */ /* 0x000fea0004000000 */
[----:B------:R-:W-:Y:S02]  /*4e30*/  @!P1 IMAD.IADD R0, R2, 0x1, -R3 ;  /* 0x0000000102009824 */ /* 0x000fe400078e0a03 */
[----:B------:R-:W-:Y:S02]  /*4e40*/  @!P1 IMAD.IADD R2, R3, 0x1, -R2 ;  /* 0x0000000103029824 */ /* 0x000fe400078e0a02 */
[----:B------:R-:W-:Y:S02]  /*4e50*/  @!P1 IMAD R77, R0, R9, R77 ;  /* 0x00000009004d9224 */ /* 0x000fe400078e024d */
[----:B------:R-:W-:Y:S01]  /*4e60*/  @!P1 IMAD R75, R2, R10, R75 ;  /* 0x0000000a024b9224 */ /* 0x000fe200078e024b */
[----:B------:R-:W-:Y:S06]  /*4e70*/  BRA.U !UP0, `(.L_x_82) ;  /* 0x0000000108407547 */ /* 0x000fec000b800000 */
[----:B------:R-:W1:Y:S01]  /*4e80*/  LDCU.64 UR8, c[0x4][0x80] ;  /* 0x01001000ff0877ac */ /* 0x000e620008000a00 */
[----:B------:R-:W-:Y:S01]  /*4e90*/  MOV R3, 0x0 ;  /* 0x0000000000037802 */ /* 0x000fe20000000f00 */
[----:B------:R-:W-:Y:S02]  /*4ea0*/  HFMA2 R12, -RZ, RZ, 0, 5.9604644775390625e-08 ;  /* 0x00000001ff0c7431 */ /* 0x000fe400000001ff */
[----:B------:R-:W-:Y:S02]  /*4eb0*/  IMAD.MOV.U32 R8, RZ, RZ, 0x70 ;  /* 0x00000070ff087424 */ /* 0x000fe400078e00ff */
[----:B------:R-:W-:Y:S01]  /*4ec0*/  IMAD.MOV.U32 R13, RZ, RZ, RZ ;  /* 0x000000ffff0d7224 */ /* 0x000fe200078e00ff */
[----:B------:R-:W2:Y:S01]  /*4ed0*/  LDCU.64 UR6, c[0x4][0x88] ;  /* 0x01001100ff0677ac */ /* 0x000ea20008000a00 */
[----:B------:R-:W3:Y:S01]  /*4ee0*/  LDC.64 R2, c[0x4][R3] ;  /* 0x0100000003027b82 */ /* 0x000ee20000000a00 */
[----:B------:R-:W4:Y:S01]  /*4ef0*/  LDCU.64 UR4, c[0x4][0x8] ;  /* 0x01000100ff0477ac */ /* 0x000f220008000a00 */
[----:B-1----:R-:W-:Y:S01]  /*4f00*/  MOV R5, UR9 ;  /* 0x0000000900057c02 */ /* 0x002fe20008000f00 */
[----:B------:R-:W-:Y:S01]  /*4f10*/  IMAD.U32 R4, RZ, RZ, UR8 ;  /* 0x00000008ff047e24 */ /* 0x000fe2000f8e00ff */
[----:B--2---:R-:W-:Y:S01]  /*4f20*/  MOV R7, UR7 ;  /* 0x0000000700077c02 */ /* 0x004fe20008000f00 */
[----:B------:R-:W-:Y:S01]  /*4f30*/  IMAD.U32 R6, RZ, RZ, UR6 ;  /* 0x00000006ff067e24 */ /* 0x000fe2000f8e00ff */
[----:B----4-:R-:W-:Y:S01]  /*4f40*/  MOV R11, UR5 ;  /* 0x00000005000b7c02 */ /* 0x010fe20008000f00 */
[----:B------:R-:W-:Y:S02]  /*4f50*/  IMAD.U32 R10, RZ, RZ, UR4 ;  /* 0x00000004ff0a7e24 */ /* 0x000fe4000f8e00ff */
[----:B------:R-:W-:Y:S07]  /*4f60*/  LEPC R20, `(.L_x_82) ;  /* 0x000000001014794e */ /* 0x000fee0000000000 */
[----:B---3-5:R-:W-:Y:S05]  /*4f70*/  CALL.ABS.NOINC R2 ;  /* 0x0000000002007343 */ /* 0x028fea0003c00000 */
.L_x_82:
[----:B------:R-:W-:Y:S01]  /*4f80*/  LOP3.LUT P0, RZ, R186, 0x1b0, RZ, 0xc0, !PT ;  /* 0x000001b0baff7812 */ /* 0x000fe2000780c0ff */
[----:B------:R-:W-:Y:S11]  /*4f90*/  BSSY.RECONVERGENT B6, `(.L_x_83) ;  /* 0x0000013000067945 */ /* 0x000ff60003800200 */
[----:B------:R-:W-:Y:S01]  /*4fa0*/  @!UPT UIADD3 URZ, UPT, UPT, URZ, URZ, URZ ;  /* 0x000000fffffff290 */ /* 0x000fe2000fffe0ff */
[----:B------:R-:W-:Y:S05]  /*4fb0*/  @!P0 BRA `(.L_x_84) ;  /* 0x0000000000408947 */ /* 0x000fea0003800000 */
        /* <DEDUP_REMOVED lines=16> */
.L_x_84:
[----:B------:R-:W-:Y:S05]  /*50c0*/  BSYNC.RECONVERGENT B6 ;  /* 0x0000000000067941 */ /* 0x000fea0003800200 */
.L_x_83:
[----:B------:R-:W-:Y:S01]  /*50d0*/  ISETP.NE.U32.AND P3, PT, R156, RZ, PT ;  /* 0x000000ff9c00720c */ /* 0x000fe20003f65070 */
[----:B------:R-:W-:Y:S01]  /*50e0*/  UISETP.NE.AND UP1, UPT, UR44, URZ, UPT ;  /* 0x000000ff2c00728c */ /* 0x000fe2000bf25270 */
[----:B------:R-:W-:Y:S02]  /*50f0*/  ISETP.NE.U32.AND P4, PT, R152, RZ, PT ;  /* 0x000000ff9800720c */ /* 0x000fe40003f85070 */
[----:B------:R-:W-:Y:S02]  /*5100*/  ISETP.NE.AND.EX P3, PT, R157, RZ, PT, P3 ;  /* 0x000000ff9d00720c */ /* 0x000fe40003f65330 */
[----:B------:R-:W-:Y:S02]  /*5110*/  PLOP3.LUT P1, PT, PT, PT, PT, 0x8, 0x80 ;  /* 0x000000000080781c */ /* 0x000fe40003f2e170 */
[----:B------:R-:W-:Y:S02]  /*5120*/  PLOP3.LUT P0, PT, PT, PT, UP1, 0x80, 0x8 ;  /* 0x000000000008781c */ /* 0x000fe40003f0f018 */
[----:B------:R-:W-:Y:S02]  /*5130*/  ISETP.NE.AND.EX P4, PT, R153, RZ, PT, P4 ;  /* 0x000000ff9900720c */ /* 0x000fe40003f85340 */
[----:B------:R-:W1:Y:S09]  /*5140*/  @UP1 LDCU.64 UR4, c[0x0][0x888] ;  /* 0x00011100ff0417ac */ /* 0x000e720008000a00 */
[----:B------:R-:W-:Y:S01]  /*5150*/  @P0 PLOP3.LUT P1, PT, P3, PT, PT, 0x80, 0x8 ;  /* 0x000000000008081c */ /* 0x000fe20001f2f070 */
[----:B-1----:R-:W-:Y:S04]  /*5160*/  @UP1 UISETP.NE.U32.AND UP0, UPT, UR4, URZ, UPT ;  /* 0x000000ff0400128c */ /* 0x002fe8000bf05070 */
[----:B------:R-:W-:Y:S04]  /*5170*/  @UP1 UISETP.NE.AND.EX UP0, UPT, UR5, URZ, UPT, UP0 ;  /* 0x000000ff0500128c */ /* 0x000fe8000bf05300 */
[----:B------:R-:W-:Y:S01]  /*5180*/  @UP1 USEL UR4, URZ, 0xffffffff, UP0 ;  /* 0xffffffffff041887 */ /* 0x000fe20008000000 */
[----:B------:R-:W-:Y:S11]  /*5190*/  @!P3 BRA `(.L_x_85) ;  /* 0x00000000002cb947 */ /* 0x000ff60003800000 */
[----:B------:R-:W-:Y:S01]  /*51a0*/  ISETP.NE.U32.AND P2, PT, R154, RZ, PT ;  /* 0x000000ff9a00720c */ /* 0x000fe20003f45070 */
[----:B------:R-:W-:Y:S03]  /*51b0*/  IMAD.MOV.U32 R168, RZ, RZ, 0x1 ;  /* 0x00000001ffa87424 */ /* 0x000fe600078e00ff */
[----:B------:R-:W-:Y:S11]  /*51c0*/  ISETP.NE.AND.EX P2, PT, R155, RZ, PT, P2 ;  /* 0x000000ff9b00720c */ /* 0x000ff60003f45320 */
[----:B------:R-:W-:Y:S02]  /*51d0*/  @!UPT UIADD3 URZ, UPT, UPT, URZ, URZ, URZ ;  /* 0x000000fffffff290 */ /* 0x000fe4000fffe0ff */
[----:B------:R-:W1:Y:S01]  /*51e0*/  @P2 LDC.64 R2, c[0x0][0x888] ;  /* 0x00022200ff022b82 */ /* 0x000e620000000a00 */
[----:B------:R-:W-:Y:S04]  /*51f0*/  @P2 IMAD R0, R156, UR36, RZ ;  /* 0x000000249c002c24 */ /* 0x000fe8000f8e02ff */
[----:B-1----:R-:W-:Y:S04]  /*5200*/  @P2 IMAD.WIDE R2, R0, 0x4, R2 ;  /* 0x0000000400022825 */ /* 0x002fe800078e0202 */
[----:B------:R-:W-:Y:S01]  /*5210*/  HFMA2 R0, -RZ, RZ, 0, 5.9604644775390625e-08 ;  /* 0x00000001ff007431 */ /* 0x000fe200000001ff */
[----:B-----5:R1:W5:Y:S04]  /*5220*/  @P2 LDG.E R80, desc[UR40][R2.64] ;  /* 0x0000002802502981 */ /* 0x020368000c1e1900 */
[----:B------:R-:W-:Y:S01]  /*5230*/  @!P2 PRMT R168, R0, 0x7610, R168 ;  /* 0x0000761000a8a816 */ /* 0x000fe200000000a8 */
[----:B-1----:R-:W2:Y:S06]  /*5240*/  @!P2 LDC R80, c[0x0][0x880] ;  /* 0x00022000ff50ab82 */ /* 0x002eac0000000800 */
.L_x_85:
[----:B------:R-:W-:Y:S05]  /*5250*/  @!P4 BRA `(.L_x_86) ;  /* 0x000000000020c947 */ /* 0x000fea0003800000 */
[----:B------:R-:W-:Y:S04]  /*5260*/  ISETP.NE.U32.AND P2, PT, R146, RZ, PT ;  /* 0x000000ff9200720c */ /* 0x000fe80003f45070 */
[----:B------:R-:W-:Y:S11]  /*5270*/  ISETP.NE.AND.EX P2, PT, R147, RZ, PT, P2 ;  /* 0x000000ff9300720c */ /* 0x000ff60003f45320 */
[----:B------:R-:W-:Y:S02]  /*5280*/  @!UPT UIADD3 URZ, UPT, UPT, URZ, URZ, URZ ;  /* 0x000000fffffff290 */ /* 0x000fe4000fffe0ff */
[----:B------:R-:W1:Y:S01]  /*5290*/  @P2 LDC.64 R2, c[0x0][0x8a8] ;  /* 0x00022a00ff022b82 */ /* 0x000e620000000a00 */
[----:B------:R-:W-:Y:S04]  /*52a0*/  @P2 IMAD R0, R152, UR36, RZ ;  /* 0x0000002498002c24 */ /* 0x000fe8000f8e02ff */
[----:B-1----:R-:W-:Y:S05]  /*52b0*/  @P2 IMAD.WIDE R2, R0, 0x4, R2 ;  /* 0x0000000400022825 */ /* 0x002fea00078e0202 */
[----:B-----5:R1:W5:Y:S02]  /*52c0*/  @P2 LDG.E R78, desc[UR40][R2.64] ;  /* 0x00000028024e2981 */ /* 0x020364000c1e1900 */
[----:B-1----:R-:W3:Y:S02]  /*52d0*/  @!P2 LDC R78, c[0x0][0x8a0] ;  /* 0x00022800ff4eab82 */ /* 0x002ee40000000800 */
.L_x_86:
[----:B--2--5:R-:W-:Y:S01]  /*52e0*/  @P0 ISETP.NE.AND P4, PT, R80, RZ, PT ;  /* 0x000000ff5000020c */ /* 0x024fe20003f85270 */
[----:B------:R-:W-:Y:S01]  /*52f0*/  IMAD.U32 R0, RZ, RZ, UR4 ;  /* 0x00000004ff007e24 */ /* 0x000fe2000f8e00ff */
[----:B------:R-:W-:Y:S01]  /*5300*/  @P0 LOP3.LUT P2, RZ, R168, 0xff, RZ, 0xc0, !PT ;  /* 0x000000ffa8ff0812 */ /* 0x000fe2000784c0ff */
[----:B------:R-:W-:Y:S01]  /*5310*/  BSSY B1, `(.L_x_87) ;  /* 0x000003d000017945 */ /* 0x000fe20003800000 */
[----:B------:R-:W-:Y:S01]  /*5320*/  @P0 SEL R3, RZ, 0xffffffff, P4 ;  /* 0xffffffffff030807 */ /* 0x000fe20002000000 */
[C---:B------:R-:W-:Y:S01]  /*5330*/  IMAD R64, R76.reuse, 0x40, R79 ;  /* 0x000000404c407824 */ /* 0x040fe200078e024f */
[----:B------:R-:W-:Y:S02]  /*5340*/  LEA R148, R76, UR43, 0x3 ;  /* 0x0000002b4c947c11 */ /* 0x000fe4000f8e18ff */
[----:B------:R-:W-:Y:S02]  /*5350*/  CS2R R102, SRZ ;  /* 0x0000000000667805 */ /* 0x000fe4000001ff00 */
[----:B------:R-:W-:Y:S02]  /*5360*/  @P1 SEL R3, R0, R3, !P2 ;  /* 0x0000000300031207 */ /* 0x000fe40005000000 */
[----:B------:R-:W-:Y:S02]  /*5370*/  CS2R R100, SRZ ;  /* 0x0000000000647805 */ /* 0x000fe4000001ff00 */
[----:B------:R-:W-:Y:S02]  /*5380*/  SHF.L.U32 R5, R185, 0x1f, RZ ;  /* 0x0000001fb9057819 */ /* 0x000fe400000006ff */
[----:B------:R-:W-:Y:S02]  /*5390*/  CS2R R98, SRZ ;  /* 0x0000000000627805 */ /* 0x000fe4000001ff00 */
[----:B------:R-:W-:Y:S02]  /*53a0*/  @P0 LOP3.LUT R3, R3, 0x1, RZ, 0xc0, !PT ;  /* 0x0000000103030812 */ /* 0x000fe400078ec0ff */
[----:B------:R-:W-:Y:S02]  /*53b0*/  CS2R R96, SRZ ;  /* 0x0000000000607805 */ /* 0x000fe4000001ff00 */
[----:B------:R-:W-:Y:S02]  /*53c0*/  PLOP3.LUT P5, PT, PT, PT, PT, 0x8, 0x80 ;  /* 0x000000000080781c */ /* 0x000fe40003fae170 */
[----:B------:R-:W-:Y:S02]  /*53d0*/  CS2R R94, SRZ ;  /* 0x00000000005e7805 */ /* 0x000fe4000001ff00 */
[----:B------:R-:W-:Y:S02]  /*53e0*/  ISETP.NE.U32.OR P1, PT, R3, 0x1, !P0 ;  /* 0x000000010300780c */ /* 0x000fe40004725470 */
[----:B------:R-:W-:Y:S02]  /*53f0*/  CS2R R92, SRZ ;  /* 0x00000000005c7805 */ /* 0x000fe4000001ff00 */
[----:B------:R-:W-:Y:S02]  /*5400*/  CS2R R90, SRZ ;  /* 0x00000000005a7805 */ /* 0x000fe4000001ff00 */
[----:B------:R-:W-:Y:S07]  /*5410*/  CS2R R88, SRZ ;  /* 0x0000000000587805 */ /* 0x000fee000001ff00 */
[----:B------:R-:W-:Y:S04]  /*5420*/  @P1 SHF.L.U32 R2, R183, 0x1f, RZ ;  /* 0x0000001fb7021819 */ /* 0x000fe800000006ff */
[----:B------:R-:W1:Y:S01]  /*5430*/  @P1 SYNCS.PHASECHK.TRANS64.TRYWAIT P0, [UR43+0x70], R2 ;  /* 0x00007002ff0015a7 */ /* 0x000e62000800112b */
[----:B------:R2:W4:Y:S01]  /*5440*/  SYNCS.PHASECHK.TRANS64.TRYWAIT P4, [R148+URZ+0xb0], R5 ;  /* 0x0000b005940075a7 */ /* 0x00052200080811ff */
[----:B-1----:R-:W-:Y:S01]  /*5450*/  @P1 PLOP3.LUT P5, PT, P0, PT, PT, 0x8, 0x80 ;  /* 0x000000000080181c */ /* 0x002fe200007ae170 */
[----:B------:R-:W-:Y:S01]  /*5460*/  @!UPT UIADD3 URZ, UPT, UPT, URZ, URZ, URZ ;  /* 0x000000fffffff290 */ /* 0x000fe2000fffe0ff */
[----:B--2-4-:R-:W-:Y:S11]  /*5470*/  @!P1 BRA `(.L_x_88) ;  /* 0x0000000000989947 */ /* 0x014ff60003800000 */
[----:B------:R-:W-:Y:S01]  /*5480*/  ISETP.NE.U32.AND P0, PT, RZ, UR38, PT ;  /* 0x00000026ff007c0c */ /* 0x000fe2000bf05070 */
[----:B------:R-:W-:Y:S01]  /*5490*/  BSSY B0, `(.L_x_89) ;  /* 0x0000016000007945 */ /* 0x000fe20003800000 */
[----:B------:R-:W-:Y:S02]  /*54a0*/  ISETP.NE.AND P2, PT, R80, RZ, PT ;  /* 0x000000ff5000720c */ /* 0x000fe40003f45270 */
[----:B------:R-:W-:Y:S02]  /*54b0*/  CS2R R90, SRZ ;  /* 0x00000000005a7805 */ /* 0x000fe4000001ff00 */
[----:B------:R-:W-:Y:S02]  /*54c0*/  ISETP.NE.AND.EX P0, PT, RZ, UR39, PT, P0 ;  /* 0x00000027ff007c0c */ /* 0x000fe4000bf05300 */
[----:B------:R-:W-:Y:S02]  /*54d0*/  CS2R R88, SRZ ;  /* 0x0000000000587805 */ /* 0x000fe4000001ff00 */
[----:B------:R-:W-:Y:S02]  /*54e0*/  LOP3.LUT P1, RZ, R168, 0xff, RZ, 0xc0, !PT ;  /* 0x000000ffa8ff7812 */ /* 0x000fe4000782c0ff */
[----:B------:R-:W-:Y:S02]  /*54f0*/  CS2R R94, SRZ ;  /* 0x00000000005e7805 */ /* 0x000fe4000001ff00 */
[----:B------:R-:W-:Y:S02]  /*5500*/  SEL R0, RZ, 0xffffffff, P2 ;  /* 0xffffffffff007807 */ /* 0x000fe40001000000 */
[----:B------:R-:W-:Y:S02]  /*5510*/  CS2R R92, SRZ ;  /* 0x00000000005c7805 */ /* 0x000fe4000001ff00 */
[----:B------:R-:W-:Y:S02]  /*5520*/  SEL R3, RZ, 0xffffffff, P0 ;  /* 0xffffffffff037807 */ /* 0x000fe40000000000 */
[----:B------:R-:W-:Y:S02]  /*5530*/  CS2R R98, SRZ ;  /* 0x0000000000627805 */ /* 0x000fe4000001ff00 */
[----:B------:R-:W-:Y:S02]  /*5540*/  CS2R R96, SRZ ;  /* 0x0000000000607805 */ /* 0x000fe4000001ff00 */
[----:B------:R-:W-:Y:S02]  /*5550*/  CS2R R102, SRZ ;  /* 0x0000000000667805 */ /* 0x000fe4000001ff00 */
[----:B------:R-:W-:Y:S02]  /*5560*/  @P3 SEL R0, R3, R0, !P1 ;  /* 0x0000000003003207 */ /* 0x000fe40004800000 */
[----:B------:R-:W-:Y:S02]  /*5570*/  CS2R R100, SRZ ;  /* 0x0000000000647805 */ /* 0x000fe4000001ff00 */
[----:B------:R-:W-:Y:S04]  /*5580*/  LOP3.LUT R0, R0, 0x1, RZ, 0xc0, !PT ;  /* 0x0000000100007812 */ /* 0x000fe800078ec0ff */
[----:B------:R-:W-:Y:S01]  /*5590*/  ISETP.NE.U32.AND P0, PT, R0, 0x1, PT ;  /* 0x000000010000780c */ /* 0x000fe20003f05070 */
[----:B------:R-:W-:Y:S01]  /*55a0*/  @!UPT UIADD3 URZ, UPT, UPT, URZ, URZ, URZ ;  /* 0x000000fffffff290 */ /* 0x000fe2000fffe0ff */
[----:B------:R-:W-:Y:S11]  /*55b0*/  @!P5 BRA `(.L_x_90) ;  /* 0x00000000000cd947 */ /* 0x000ff60003800000 */
[----:B------:R-:W-:Y:S04]  /*55c0*/  SHF.L.U32 R3, R183, 0x1f, RZ ;  /* 0x0000001fb7037819 */ /* 0x000fe800000006ff */
[----:B------:R-:W1:Y:S02]  /*55d0*/  SYNCS.PHASECHK.TRANS64.TRYWAIT P1, [UR43+0x70], R3 ;  /* 0x00007003ff0075a7 */ /* 0x000e64000802112b */
[----:B-1----:R-:W-:Y:S05]  /*55e0*/  @!P1 BRA `(.L_x_91) ;  /* 0x0000001c00e49947 */ /* 0x002fea0003800000 */
.L_x_90:
[----:B------:R-:W-:Y:S05]  /*55f0*/  BSYNC B0 ;  /* 0x0000000000007941 */ /* 0x000fea0003800000 */
.L_x_89:
[----:B------:R2:W4:Y:S01]  /*5600*/  @P0 LDS.128 R88, [R180+UR43+0x200] ;  /* 0x0002002bb4580984 */ /* 0x0005220008000c00 */
[----:B------:R-:W-:Y:S01]  /*5610*/  UIADD3 UR4, UPT, UPT, UR43, 0x78, URZ ;  /* 0x000000782b047890 */ /* 0x000fe2000fffe0ff */
[----:B------:R-:W-:Y:S02]  /*5620*/  LOP3.LUT R183, R183, 0x1, RZ, 0x3c, !PT ;  /* 0x00000001b7b77812 */ /* 0x000fe400078e3cff */
[----:B------:R2:W1:Y:S01]  /*5630*/  @P0 LDS.128 R92, [R179+0x200] ;  /* 0x00020000b35c0984 */ /* 0x0004620000000c00 */
[----:B------:R-:W-:Y:S03]  /*5640*/  UPRMT UR4, UR37, 0x654, UR4 ;  /* 0x0000065425047896 */ /* 0x000fe60008000004 */
[----:B------:R2:W1:Y:S04]  /*5650*/  @P0 LDS.128 R96, [R178+0x200] ;  /* 0x00020000b2600984 */ /* 0x0004680000000c00 */
[----:B------:R2:W1:Y:S01]  /*5660*/  @P0 LDS.128 R100, [R177+0x200] ;  /* 0x00020000b1640984 */ /* 0x0004620000000c00 */
[----:B------:R-:W-:Y:S01]  /*5670*/  @!PT LDS RZ, [RZ] ;  /* 0x00000000fffff984 */ /* 0x000fe20000000800 */
[----:B------:R-:W-:Y:S01]  /*5680*/  @!PT LDS RZ, [RZ] ;  /* 0x00000000fffff984 */ /* 0x000fe20000000800 */
[----:B------:R-:W-:Y:S01]  /*5690*/  @!PT LDS RZ, [RZ] ;  /* 0x00000000fffff984 */ /* 0x000fe20000000800 */
[----:B------:R-:W-:Y:S01]  /*56a0*/  @!PT LDS RZ, [RZ] ;  /* 0x00000000fffff984 */ /* 0x000fe20000000800 */
[----:B------:R5:W-:Y:S06]  /*56b0*/  MEMBAR.ALL.CTA ;  /* 0x0000000000007992 */ /* 0x000bec0000008000 */
[----:B-----5:R-:W5:Y:S02]  /*56c0*/  FENCE.VIEW.ASYNC.S ;  /* 0x00000000000073c6 */ /* 0x020f640000000000 */
[----:B-----5:R-:W-:Y:S01]  /*56d0*/  SYNCS.ARRIVE.TRANS64.RED.A1T0 RZ, [UR4], RZ ;  /* 0x000000ffffff79a7 */ /* 0x020fe20008100404 */
.L_x_88:
[----:B------:R-:W-:Y:S05]  /*56e0*/  BSYNC B1 ;  /* 0x0000000000017941 */ /* 0x000fea0003800000 */
.L_x_87:
[----:B-1----:R-:W-:Y:S04]  /*56f0*/  SHF.R.U32.HI R0, RZ, 0x15, R64 ;  /* 0x00000015ff007819 */ /* 0x002fe80000011640 */
[----:B------:R-:W-:Y:S01]  /*5700*/  LOP3.LUT P0, RZ, R0, 0x3, R181, 0x48, !PT ;  /* 0x0000000300ff7812 */ /* 0x000fe200078048b5 */
[----:B------:R-:W-:Y:S01]  /*5710*/  @!UPT UIADD3 URZ, UPT, UPT, URZ, URZ, URZ ;  /* 0x000000fffffff290 */ /* 0x000fe2000fffe0ff */
[----:B------:R-:W-:Y:S11]  /*5720*/  @P4 BRA `(.L_x_92) ;  /* 0x0000000000084947 */ /* 0x000ff60003800000 */
[----:B------:R-:W1:Y:S02]  /*5730*/  SYNCS.PHASECHK.TRANS64.TRYWAIT P1, [R148+URZ+0xb0], R5 ;  /* 0x0000b005940075a7 */ /* 0x000e6400080211ff */
[----:B-1----:R-:W-:Y:S05]  /*5740*/  @!P1 BRA `(.L_x_93) ;  /* 0x0000001c00a49947 */ /* 0x002fea0003800000 */
.L_x_92:
[----:B------:R-:W-:Y:S05]  /*5750*/  @!P0 BRA `(.L_x_94) ;  /* 0x0000000000408947 */ /* 0x000fea0003800000 */
[----:B------:R-:W1:Y:S01]  /*5760*/  LDCU.64 UR8, c[0x4][0x70] ;  /* 0x01000e00ff0877ac */ /* 0x000e620008000a00 */
[----:B------:R-:W-:Y:S01]  /*5770*/  MOV R3, 0x0 ;  /* 0x0000000000037802 */ /* 0x000fe20000000f00 */
[----:B------:R-:W-:Y:S02]  /*5780*/  HFMA2 R12, -RZ, RZ, 0, 5.9604644775390625e-08 ;  /* 0x00000001ff0c7431 */ /* 0x000fe400000001ff */
[----:B------:R-:W-:Y:S02]  /*5790*/  IMAD.MOV.U32 R8, RZ, RZ, 0x192 ;  /* 0x00000192ff087424 */ /* 0x000fe400078e00ff */
[----:B------:R-:W-:Y:S01]  /*57a0*/  IMAD.MOV.U32 R13, RZ, RZ, RZ ;  /* 0x000000ffff0d7224 */ /* 0x000fe200078e00ff */
[----:B------:R-:W5:Y:S01]  /*57b0*/  LDCU.64 UR6, c[0x4][0x78] ;  /* 0x01000f00ff0677ac */ /* 0x000f620008000a00 */
[----:B------:R-:W2:Y:S01]  /*57c0*/  LDC.64 R2, c[0x4][R3] ;  /* 0x0100000003027b82 */ /* 0x000ea20000000a00 */
[----:B------:R-:W3:Y:S01]  /*57d0*/  LDCU.64 UR4, c[0x4][0x10] ;  /* 0x01000200ff0477ac */ /* 0x000ee20008000a00 */
[----:B-1----:R-:W-:Y:S01]  /*57e0*/  MOV R5, UR9 ;  /* 0x0000000900057c02 */ /* 0x002fe20008000f00 */
[----:B------:R-:W-:Y:S01]  /*57f0*/  IMAD.U32 R4, RZ, RZ, UR8 ;  /* 0x00000008ff047e24 */ /* 0x000fe2000f8e00ff */
[----:B-----5:R-:W-:Y:S01]  /*5800*/  MOV R7, UR7 ;  /* 0x0000000700077c02 */ /* 0x020fe20008000f00 */
[----:B------:R-:W-:Y:S01]  /*5810*/  IMAD.U32 R6, RZ, RZ, UR6 ;  /* 0x00000006ff067e24 */ /* 0x000fe2000f8e00ff */
[----:B---3--:R-:W-:Y:S01]  /*5820*/  MOV R11, UR5 ;  /* 0x00000005000b7c02 */ /* 0x008fe20008000f00 */
[----:B------:R-:W-:Y:S02]  /*5830*/  IMAD.U32 R10, RZ, RZ, UR4 ;  /* 0x00000004ff0a7e24 */ /* 0x000fe4000f8e00ff */
[----:B------:R-:W-:Y:S07]  /*5840*/  LEPC R20, `(.L_x_94) ;  /* 0x000000001014794e */ /* 0x000fee0000000000 */
[----:B--2-4-:R-:W-:Y:S05]  /*5850*/  CALL.ABS.NOINC R2 ;  /* 0x0000000002007343 */ /* 0x014fea0003c00000 */
.L_x_94:
[----:B------:R-:W-:Y:S01]  /*5860*/  LOP3.LUT P0, RZ, R176, 0x60, RZ, 0xc0, !PT ;  /* 0x00000060b0ff7812 */ /* 0x000fe2000780c0ff */
[----:B------:R-:W-:Y:S05]  /*5870*/  WARPSYNC.ALL ;  /* 0x0000000000007948 */ /* 0x000fea0003800000 */
[----:B----4-:R-:W-:Y:S01]  /*5880*/  IMAD.U32 R141, R90, 0x10000, RZ ;  /* 0x000100005a8d7824 */ /* 0x010fe200078e00ff */
[----:B------:R-:W-:Y:S01]  /*5890*/  R2UR UR4, R64 ;  /* 0x00000000400472ca */ /* 0x000fe200000e0000 */
[----:B------:R-:W-:Y:S01]  /*58a0*/  IMAD.U32 R136, R92, 0x10000, RZ ;  /* 0x000100005c887824 */ /* 0x000fe200078e00ff */
[C---:B------:R-:W-:Y:S01]  /*58b0*/  SHF.L.U32 R82, R88.reuse, 0x10, RZ ;  /* 0x0000001058527819 */ /* 0x040fe200000006ff */
[----:B------:R-:W-:Y:S01]  /*58c0*/  IMAD.U32 R121, R97, 0x10000, RZ ;  /* 0x0001000061797824 */ /* 0x000fe200078e00ff */
[----:B------:R-:W-:Y:S01]  /*58d0*/  PRMT R81, R88, 0x8880, RZ ;  /* 0x0000888058517816 */ /* 0x000fe200000000ff */
[----:B------:R-:W-:Y:S01]  /*58e0*/  IMAD.U32 R106, R102, 0x10000, RZ ;  /* 0x00010000666a7824 */ /* 0x000fe200078e00ff */
[----:B------:R-:W-:Y:S01]  /*58f0*/  SHF.L.U32 R83, R88, 0x8, RZ ;  /* 0x0000000858537819 */ /* 0x000fe200000006ff */
[----:B------:R-:W-:Y:S01]  /*5900*/  IMAD.SHL.U32 R129, R94, 0x100, RZ ;  /* 0x000001005e817824 */ /* 0x000fe200078e00ff */
[----:B------:R-:W-:Y:S01]  /*5910*/  SHF.R.S32.HI R82, RZ, 0x18, R82 ;  /* 0x00000018ff527819 */ /* 0x000fe20000011452 */
[----:B------:R-:W-:Y:S01]  /*5920*/  IMAD.SHL.U32 R114, R99, 0x100, RZ ;  /* 0x0000010063727824 */ /* 0x000fe200078e00ff */
[C---:B------:R-:W-:Y:S01]  /*5930*/  PRMT R145, R89.reuse, 0x8880, RZ ;  /* 0x0000888059917816 */ /* 0x040fe200000000ff */
[----:B------:R-:W-:Y:S01]  /*5940*/  BSSY.RECONVERGENT B0, `(.L_x_95) ;  /* 0x0000125000007945 */ /* 0x000fe20003800200 */
[----:B------:R-:W-:Y:S01]  /*5950*/  SHF.R.S32.HI R83, RZ, 0x18, R83 ;  /* 0x00000018ff537819 */ /* 0x000fe20000011453 */
[----:B------:R-:W3:Y:S01]  /*5960*/  LDTM.x64 R4, tmem[UR4] ;  /* 0x00000004000479ee */ /* 0x000ee20008340000 */
[----:B------:R-:W-:Y:S01]  /*5970*/  NOP ;  /* 0x0000000000007918 */ /* 0x000fe20000000000 */
[----:B------:R-:W-:Y:S02]  /*5980*/  R2UR UR5, R148 ;  /* 0x00000000940572ca */ /* 0x000fe400000e0000 */
[----:B------:R-:W-:Y:S02]  /*5990*/  SHF.R.S32.HI R84, RZ, 0x18, R88 ;  /* 0x00000018ff547819 */ /* 0x000fe40000011458 */
[----:B------:R-:W-:Y:S02]  /*59a0*/  SHF.L.U32 R144, R89, 0x10, RZ ;  /* 0x0000001059907819 */ /* 0x000fe400000006ff */
[----:B------:R-:W-:Y:S02]  /*59b0*/  PRMT R142, R90, 0x8880, RZ ;  /* 0x000088805a8e7816 */ /* 0x000fe400000000ff */
[----:B------:R-:W-:Y:S02]  /*59c0*/  SHF.R.S32.HI R85, RZ, 0x18, R89 ;  /* 0x00000018ff557819 */ /* 0x000fe40000011459 */
[C---:B------:R-:W-:Y:S02]  /*59d0*/  PRMT R140, R91.reuse, 0x8880, RZ ;  /* 0x000088805b8c7816 */ /* 0x040fe400000000ff */
[----:B------:R-:W-:Y:S01]  /*59e0*/  SHF.R.S32.HI R86, RZ, 0x18, R90 ;  /* 0x00000018ff567819 */ /* 0x000fe2000001145a */
[----:B------:R-:W-:Y:S01]  /*59f0*/  UIADD3 UR5, UPT, UPT, UR5, 0xd0, URZ ;  /* 0x000000d005057890 */ /* 0x000fe2000fffe0ff */
[----:B------:R-:W-:Y:S02]  /*5a00*/  SHF.L.U32 R139, R91, 0x10, RZ ;  /* 0x000000105b8b7819 */ /* 0x000fe400000006ff */
[----:B------:R-:W-:Y:S01]  /*5a10*/  PRMT R137, R92, 0x8880, RZ ;  /* 0x000088805c897816 */ /* 0x000fe200000000ff */
[----:B------:R-:W-:Y:S01]  /*5a20*/  UPRMT UR5, UR37, 0x654, UR5 ;  /* 0x0000065425057896 */ /* 0x000fe20008000005 */
[----:B------:R-:W-:Y:S02]  /*5a30*/  SHF.R.S32.HI R88, RZ, 0x18, R91 ;  /* 0x00000018ff587819 */ /* 0x000fe4000001145b */
[C---:B------:R-:W-:Y:S01]  /*5a40*/  PRMT R134, R93.reuse, 0x8880, RZ ;  /* 0x000088805d867816 */ /* 0x040fe200000000ff */
[C---:B---3--:R-:W-:Y:S01]  /*5a50*/  IMAD R4, R78.reuse, R4, RZ ;  /* 0x000000044e047224 */ /* 0x048fe200078e02ff */
[----:B------:R-:W-:Y:S01]  /*5a60*/  SHF.L.U32 R133, R93, 0x10, RZ ;  /* 0x000000105d857819 */ /* 0x000fe200000006ff */
[----:B------:R-:W-:Y:S01]  /*5a70*/  IMAD R5, R78, R5, RZ ;  /* 0x000000054e057224 */ /* 0x000fe200078e02ff */
[----:B------:R-:W-:Y:S01]  /*5a80*/  PRMT R131, R94, 0x8880, RZ ;  /* 0x000088805e837816 */ /* 0x000fe200000000ff */
[C---:B------:R-:W-:Y:S01]  /*5a90*/  IMAD R6, R78.reuse, R6, RZ ;  /* 0x000000064e067224 */ /* 0x040fe200078e02ff */
[----:B------:R-:W-:Y:S01]  /*5aa0*/  SYNCS.ARRIVE.TRANS64.RED.A1T0 RZ, [UR5], RZ ;  /* 0x000000ffffff79a7 */ /* 0x000fe20008100405 */
[-C--:B------:R-:W-:Y:S01]  /*5ab0*/  IMAD R4, R81, R80.reuse, R4 ;  /* 0x0000005051047224 */ /* 0x080fe200078e0204 */
[----:B------:R-:W-:Y:S01]  /*5ac0*/  MOV R81, R145 ;  /* 0x0000009100517202 */ /* 0x000fe20000000f00 */
[----:B------:R-:W-:Y:S01]  /*5ad0*/  IMAD R7, R78, R7, RZ ;  /* 0x000000074e077224 */ /* 0x000fe200078e02ff */
[----:B------:R-:W-:Y:S01]  /*5ae0*/  SHF.L.U32 R130, R94, 0x10, RZ ;  /* 0x000000105e827819 */ /* 0x000fe200000006ff */
[-C--:B------:R-:W-:Y:S01]  /*5af0*/  IMAD R5, R82, R80.reuse, R5 ;  /* 0x0000005052057224 */ /* 0x080fe200078e0205 */
[----:B------:R-:W-:Y:S01]  /*5b00*/  SHF.R.S32.HI R82, RZ, 0x18, R144 ;  /* 0x00000018ff527819 */ /* 0x000fe20000011490 */
[----:B------:R-:W-:Y:S01]  /*5b10*/  IMAD R6, R83, R80, R6 ;  /* 0x0000005053067224 */ /* 0x000fe200078e0206 */
[C---:B------:R-:W-:Y:S01]  /*5b20*/  PRMT R128, R95.reuse, 0x8880, RZ ;  /* 0x000088805f807816 */ /* 0x040fe200000000ff */
[----:B------:R-:W-:Y:S01]  /*5b30*/  IMAD R8, R78, R8, RZ ;  /* 0x000000084e087224 */ /* 0x000fe200078e02ff */
[----:B------:R-:W-:Y:S01]  /*5b40*/  SHF.L.U32 R127, R95, 0x10, RZ ;  /* 0x000000105f7f7819 */ /* 0x000fe200000006ff */
[-C--:B------:R-:W-:Y:S01]  /*5b50*/  IMAD R7, R84, R80.reuse, R7 ;  /* 0x0000005054077224 */ /* 0x080fe200078e0207 */
[----:B------:R-:W-:Y:S01]  /*5b60*/  PRMT R125, R96, 0x8880, RZ ;  /* 0x00008880607d7816 */ /* 0x000fe200000000ff */
[----:B------:R-:W-:Y:S01]  /*5b70*/  IMAD R9, R78, R9, RZ ;  /* 0x000000094e097224 */ /* 0x000fe200078e02ff */
[----:B------:R-:W-:Y:S01]  /*5b80*/  SHF.L.U32 R124, R96, 0x10, RZ ;  /* 0x00000010607c7819 */ /* 0x000fe200000006ff */
[----:B------:R-:W-:Y:S01]  /*5b90*/  IMAD R8, R81, R80, R8 ;  /* 0x0000005051087224 */ /* 0x000fe200078e0208 */
[----:B------:R-:W-:Y:S01]  /*5ba0*/  I2IP.S8.S32.SAT R148, R7, R6, RZ ;  /* 0x0000000607947239 */ /* 0x000fe200000014ff */
[C---:B------:R-:W-:Y:S01]  /*5bb0*/  IMAD R10, R78.reuse, R10, RZ ;  /* 0x0000000a4e0a7224 */ /* 0x040fe200078e02ff */
[----:B------:R-:W-:Y:S01]  /*5bc0*/  PRMT R122, R97, 0x8880, RZ ;  /* 0x00008880617a7816 */ /* 0x000fe200000000ff */
[----:B------:R-:W-:Y:S01]  /*5bd0*/  IMAD R11, R78, R11, RZ ;  /* 0x0000000b4e0b7224 */ /* 0x000fe200078e02ff */
[----:B------:R-:W-:Y:S01]  /*5be0*/  I2IP.S8.S32.SAT R148, R5, R4, R148 ;  /* 0x0000000405947239 */ /* 0x000fe20000001494 */
[----:B------:R-:W-:Y:S01]  /*5bf0*/  IMAD R9, R82, R80, R9 ;  /* 0x0000005052097224 */ /* 0x000fe200078e0209 */
[----:B------:R-:W-:Y:S01]  /*5c00*/  SHF.R.S32.HI R82, RZ, 0x18, R141 ;  /* 0x00000018ff527819 */ /* 0x000fe2000001148d */
[----:B------:R-:W-:Y:S01]  /*5c10*/  IMAD R12, R78, R12, RZ ;  /* 0x0000000c4e0c7224 */ /* 0x000fe200078e02ff */
[C---:B------:R-:W-:Y:S01]  /*5c20*/  PRMT R119, R98.reuse, 0x8880, RZ ;  /* 0x0000888062777816 */ /* 0x040fe200000000ff */
[----:B------:R-:W-:Y:S01]  /*5c30*/  IMAD.MOV.U32 R83, RZ, RZ, R142 ;  /* 0x000000ffff537224 */ /* 0x000fe200078e008e */
[----:B------:R-:W-:Y:S01]  /*5c40*/  SHF.L.U32 R118, R98, 0x10, RZ ;  /* 0x0000001062767819 */ /* 0x000fe200000006ff */
[C---:B------:R-:W-:Y:S01]  /*5c50*/  IMAD R13, R78.reuse, R13, RZ ;  /* 0x0000000d4e0d7224 */ /* 0x040fe200078e02ff */
[C---:B------:R-:W-:Y:S01]  /*5c60*/  PRMT R116, R99.reuse, 0x8880, RZ ;  /* 0x0000888063747816 */ /* 0x040fe200000000ff */
[C---:B------:R-:W-:Y:S01]  /*5c70*/  IMAD R14, R78.reuse, R14, RZ ;  /* 0x0000000e4e0e7224 */ /* 0x040fe200078e02ff */
[----:B------:R-:W-:Y:S01]  /*5c80*/  SHF.L.U32 R115, R99, 0x10, RZ ;  /* 0x0000001063737819 */ /* 0x000fe200000006ff */
[----:B------:R-:W-:Y:S01]  /*5c90*/  IMAD R15, R78, R15, RZ ;  /* 0x0000000f4e0f7224 */ /* 0x000fe200078e02ff */
[----:B------:R-:W-:Y:S01]  /*5ca0*/  PRMT R113, R100, 0x8880, RZ ;  /* 0x0000888064717816 */ /* 0x000fe200000000ff */
[----:B------:R-:W-:Y:S01]  /*5cb0*/  IMAD R0, R78, R16, RZ ;  /* 0x000000104e007224 */ /* 0x000fe200078e02ff */
[----:B------:R-:W-:Y:S01]  /*5cc0*/  SHF.L.U32 R112, R100, 0x10, RZ ;  /* 0x0000001064707819 */ /* 0x000fe200000006ff */
[C---:B------:R-:W-:Y:S01]  /*5cd0*/  IMAD R2, R78.reuse, R17, RZ ;  /* 0x000000114e027224 */ /* 0x040fe200078e02ff */
[C---:B------:R-:W-:Y:S01]  /*5ce0*/  PRMT R110, R101.reuse, 0x8880, RZ ;  /* 0x00008880656e7816 */ /* 0x040fe200000000ff */
[C---:B------:R-:W-:Y:S01]  /*5cf0*/  IMAD R3, R78.reuse, R18, RZ ;  /* 0x000000124e037224 */ /* 0x040fe200078e02ff */
[----:B------:R-:W-:Y:S01]  /*5d00*/  SHF.L.U32 R109, R101, 0x10, RZ ;  /* 0x00000010656d7819 */ /* 0x000fe200000006ff */
[----:B------:R-:W-:Y:S01]  /*5d10*/  IMAD R19, R78, R19, RZ ;  /* 0x000000134e137224 */ /* 0x000fe200078e02ff */
[----:B------:R-:W-:Y:S01]  /*5d20*/  PRMT R107, R102, 0x8880, RZ ;  /* 0x00008880666b7816 */ /* 0x000fe200000000ff */
[C---:B------:R-:W-:Y:S01]  /*5d30*/  IMAD R16, R78.reuse, R20, RZ ;  /* 0x000000144e107224 */ /* 0x040fe200078e02ff */
[----:B------:R-:W-:Y:S01]  /*5d40*/  PRMT R104, R103, 0x8880, RZ ;  /* 0x0000888067687816 */ /* 0x000fe200000000ff */
[C---:B------:R-:W-:Y:S01]  /*5d50*/  IMAD R17, R78.reuse, R21, RZ ;  /* 0x000000154e117224 */ /* 0x040fe200078e02ff */
[----:B------:R-:W-:Y:S01]  /*5d60*/  SHF.L.U32 R143, R89, 0x8, RZ ;  /* 0x00000008598f7819 */ /* 0x000fe200000006ff */
[C---:B------:R-:W-:Y:S01]  /*5d70*/  IMAD R18, R78.reuse, R22, RZ ;  /* 0x000000164e127224 */ /* 0x040fe200078e02ff */
[----:B------:R-:W-:Y:S01]  /*5d80*/  SHF.R.S32.HI R89, RZ, 0x18, R92 ;  /* 0x00000018ff597819 */ /* 0x000fe2000001145c */
[C---:B------:R-:W-:Y:S01]  /*5d90*/  IMAD R23, R78.reuse, R23, RZ ;  /* 0x000000174e177224 */ /* 0x040fe200078e02ff */
[----:B------:R-:W-:Y:S01]  /*5da0*/  SHF.R.S32.HI R81, RZ, 0x18, R143 ;  /* 0x00000018ff517819 */ /* 0x000fe2000001148f */
[----:B------:R-:W-:Y:S01]  /*5db0*/  IMAD R20, R78, R24, RZ ;  /* 0x000000184e147224 */ /* 0x000fe200078e02ff */
[----:B------:R-:W-:Y:S01]  /*5dc0*/  SHF.L.U32 R87, R90, 0x8, RZ ;  /* 0x000000085a577819 */ /* 0x000fe200000006ff */
[----:B------:R-:W-:Y:S01]  /*5dd0*/  IMAD R21, R78, R25, RZ ;  /* 0x000000194e157224 */ /* 0x000fe200078e02ff */
[----:B------:R-:W-:Y:S01]  /*5de0*/  SHF.R.S32.HI R90, RZ, 0x18, R93 ;  /* 0x00000018ff5a7819 */ /* 0x000fe2000001145d */
[----:B------:R-:W-:Y:S01]  /*5df0*/  IMAD R10, R81, R80, R10 ;  /* 0x00000050510a7224 */ /* 0x000fe200078e020a */
[----:B------:R-:W-:Y:S01]  /*5e00*/  MOV R81, R140 ;  /* 0x0000008c00517202 */ /* 0x000fe20000000f00 */
[-C--:B------:R-:W-:Y:S01]  /*5e10*/  IMAD R11, R85, R80.reuse, R11 ;  /* 0x00000050550b7224 */ /* 0x080fe200078e020b */
[----:B------:R-:W-:Y:S01]  /*5e20*/  SHF.R.S32.HI R87, RZ, 0x18, R87 ;  /* 0x00000018ff577819 */ /* 0x000fe20000011457 */
[-C--:B------:R-:W-:Y:S01]  /*5e30*/  IMAD R12, R83, R80.reuse, R12 ;  /* 0x00000050530c7224 */ /* 0x080fe200078e020c */
[----:B------:R-:W-:Y:S01]  /*5e40*/  SHF.R.S32.HI R83, RZ, 0x18, R139 ;  /* 0x00000018ff537819 */ /* 0x000fe2000001148b */
[----:B------:R-:W-:Y:S01]  /*5e50*/  IMAD R13, R82, R80, R13 ;  /* 0x00000050520d7224 */ /* 0x000fe200078e020d */
[----:B------:R-:W-:Y:S01]  /*5e60*/  I2IP.S8.S32.SAT R149, R11, R10, RZ ;  /* 0x0000000a0b957239 */ /* 0x000fe200000014ff */
[-C--:B------:R-:W-:Y:S01]  /*5e70*/  IMAD R14, R87, R80.reuse, R14 ;  /* 0x00000050570e7224 */ /* 0x080fe200078e020e */
[----:B------:R-:W-:Y:S01]  /*5e80*/  SHF.R.S32.HI R82, RZ, 0x18, R136 ;  /* 0x00000018ff527819 */ /* 0x000fe20000011488 */
[----:B------:R-:W-:Y:S01]  /*5e90*/  IMAD R15, R86, R80, R15 ;  /* 0x00000050560f7224 */ /* 0x000fe200078e020f */
[----:B------:R-:W-:Y:S01]  /*5ea0*/  I2IP.S8.S32.SAT R149, R9, R8, R149 ;  /* 0x0000000809957239 */ /* 0x000fe20000001495 */
[-C--:B------:R-:W-:Y:S01]  /*5eb0*/  IMAD R0, R81, R80.reuse, R0 ;  /* 0x0000005051007224 */ /* 0x080fe200078e0200 */
[----:B------:R-:W-:Y:S01]  /*5ec0*/  SHF.L.U32 R138, R91, 0x8, RZ ;  /* 0x000000085b8a7819 */ /* 0x000fe200000006ff */
[----:B------:R-:W-:Y:S01]  /*5ed0*/  IMAD R2, R83, R80, R2 ;  /* 0x0000005053027224 */ /* 0x000fe200078e0202 */
[----:B------:R-:W-:Y:S01]  /*5ee0*/  I2IP.S8.S32.SAT R150, R15, R14, RZ ;  /* 0x0000000e0f967239 */ /* 0x000fe200000014ff */
[C---:B------:R-:W-:Y:S01]  /*5ef0*/  IMAD R22, R78.reuse, R26, RZ ;  /* 0x0000001a4e167224 */ /* 0x040fe200078e02ff */
[----:B------:R-:W-:Y:S01]  /*5f00*/  MOV R83, R137 ;  /* 0x0000008900537202 */ /* 0x000fe20000000f00 */
[C---:B------:R-:W-:Y:S01]  /*5f10*/  IMAD R27, R78.reuse, R27, RZ ;  /* 0x0000001b4e1b7224 */ /* 0x040fe200078e02ff */
[----:B------:R-:W-:Y:S01]  /*5f20*/  I2IP.S8.S32.SAT R150, R13, R12, R150 ;  /* 0x0000000c0d967239 */ /* 0x000fe20000001496 */
[C---:B------:R-:W-:Y:S01]  /*5f30*/  IMAD R24, R78.reuse, R28, RZ ;  /* 0x0000001c4e187224 */ /* 0x040fe200078e02ff */
[----:B------:R-:W-:Y:S01]  /*5f40*/  SHF.R.S32.HI R81, RZ, 0x18, R138 ;  /* 0x00000018ff517819 */ /* 0x000fe2000001148a */
[C---:B------:R-:W-:Y:S01]  /*5f50*/  IMAD R25, R78.reuse, R29, RZ ;  /* 0x0000001d4e197224 */ /* 0x040fe200078e02ff */
[----:B------:R-:W-:Y:S01]  /*5f60*/  SHF.R.S32.HI R91, RZ, 0x18, R94 ;  /* 0x00000018ff5b7819 */ /* 0x000fe2000001145e */
[----:B------:R-:W-:Y:S01]  /*5f70*/  IMAD R26, R78, R30, RZ ;  /* 0x0000001e4e1a7224 */ /* 0x000fe200078e02ff */
[----:B------:R-:W-:Y:S01]  /*5f80*/  SHF.R.S32.HI R94, RZ, 0x18, R97 ;  /* 0x00000018ff5e7819 */ /* 0x000fe20000011461 */
[-C--:B------:R-:W-:Y:S01]  /*5f90*/  IMAD R3, R81, R80.reuse, R3 ;  /* 0x0000005051037224 */ /* 0x080fe200078e0203 */
[----:B------:R-:W-:Y:S01]  /*5fa0*/  SHF.L.U32 R135, R92, 0x8, RZ ;  /* 0x000000085c877819 */ /* 0x000fe200000006ff */
[----:B------:R-:W-:Y:S01]  /*5fb0*/  IMAD R19, R88, R80, R19 ;  /* 0x0000005058137224 */ /* 0x000fe200078e0213 */
[----:B------:R-:W-:Y:S01]  /*5fc0*/  MOV R81, R134 ;  /* 0x0000008600517202 */ /* 0x000fe20000000f00 */
[-C--:B------:R-:W-:Y:S01]  /*5fd0*/  IMAD R16, R83, R80.reuse, R16 ;  /* 0x0000005053107224 */ /* 0x080fe200078e0210 */
[----:B------:R-:W-:Y:S01]  /*5fe0*/  SHF.R.S32.HI R85, RZ, 0x18, R135 ;  /* 0x00000018ff557819 */ /* 0x000fe20000011487 */
[-C--:B------:R-:W-:Y:S01]  /*5ff0*/  IMAD R17, R82, R80.reuse, R17 ;  /* 0x0000005052117224 */ /* 0x080fe200078e0211 */
[----:B------:R-:W-:Y:S01]  /*6000*/  I2IP.S8.S32.SAT R151, R19, R3, RZ ;  /* 0x0000000313977239 */ /* 0x000fe200000014ff */
[----:B------:R-:W-:Y:S01]  /*6010*/  IMAD R31, R78, R31, RZ ;  /* 0x0000001f4e1f7224 */ /* 0x000fe200078e02ff */
[----:B------:R-:W-:Y:S01]  /*6020*/  SHF.R.S32.HI R82, RZ, 0x18, R133 ;  /* 0x00000018ff527819 */ /* 0x000fe20000011485 */
[-C--:B------:R-:W-:Y:S01]  /*6030*/  IMAD R18, R85, R80.reuse, R18 ;  /* 0x0000005055127224 */ /* 0x080fe200078e0212 */
[----:B------:R-:W-:Y:S01]  /*6040*/  SHF.L.U32 R132, R93, 0x8, RZ ;  /* 0x000000085d847819 */ /* 0x000fe200000006ff */
[----:B------:R-:W-:Y:S01]  /*6050*/  IMAD R23, R89, R80, R23 ;  /* 0x0000005059177224 */ /* 0x000fe200078e0217 */
[----:B------:R-:W-:Y:S01]  /*6060*/  I2IP.S8.S32.SAT R151, R2, R0, R151 ;  /* 0x0000000002977239 */ /* 0x000fe20000001497 */
[-C--:B------:R-:W-:Y:S01]  /*6070*/  IMAD R20, R81, R80.reuse, R20 ;  /* 0x0000005051147224 */ /* 0x080fe200078e0214 */
[----:B------:R-:W-:Y:S01]  /*6080*/  SHF.R.S32.HI R81, RZ, 0x18, R132 ;  /* 0x00000018ff517819 */ /* 0x000fe20000011484 */
[----:B------:R-:W-:Y:S01]  /*6090*/  IMAD R21, R82, R80, R21 ;  /* 0x0000005052157224 */ /* 0x000fe200078e0215 */
[----:B------:R-:W-:Y:S01]  /*60a0*/  I2IP.S8.S32.SAT R160, R23, R18, RZ ;  /* 0x0000001217a07239 */ /* 0x000fe200000014ff */
[----:B------:R-:W-:Y:S01]  /*60b0*/  IMAD R28, R78, R32, RZ ;  /* 0x000000204e1c7224 */ /* 0x000fe200078e02ff */
[----:B------:R-:W-:Y:S01]  /*60c0*/  MOV R83, R131 ;  /* 0x0000008300537202 */ /* 0x000fe20000000f00 */
[-C--:B------:R-:W-:Y:S01]  /*60d0*/  IMAD R22, R81, R80.reuse, R22 ;  /* 0x0000005051167224 */ /* 0x080fe200078e0216 */
[----:B------:R-:W-:Y:S01]  /*60e0*/  SHF.R.S32.HI R82, RZ, 0x18, R130 ;  /* 0x00000018ff527819 */ /* 0x000fe20000011482 */
[-C--:B------:R-:W-:Y:S01]  /*60f0*/  IMAD R27, R90, R80.reuse, R27 ;  /* 0x000000505a1b7224 */ /* 0x080fe200078e021b */
[----:B------:R-:W-:Y:S01]  /*6100*/  SHF.R.S32.HI R85, RZ, 0x18, R129 ;  /* 0x00000018ff557819 */ /* 0x000fe20000011481 */
[-C--:B------:R-:W-:Y:S01]  /*6110*/  IMAD R24, R83, R80.reuse, R24 ;  /* 0x0000005053187224 */ /* 0x080fe200078e0218 */
[----:B------:R1:W-:Y:S01]  /*6120*/  STS.128 [R180+UR43+0x2200], R148 ;  /* 0x00220094b4007988 */ /* 0x0003e20008000c2b */
[-C--:B------:R-:W-:Y:S01]  /*6130*/  IMAD R25, R82, R80.reuse, R25 ;  /* 0x0000005052197224 */ /* 0x080fe200078e0219 */
[----:B------:R-:W-:Y:S01]  /*6140*/  SHF.L.U32 R126, R95, 0x8, RZ ;  /* 0x000000085f7e7819 */ /* 0x000fe200000006ff */
[----:B------:R-:W-:Y:S01]  /*6150*/  IMAD R26, R85, R80, R26 ;  /* 0x00000050551a7224 */ /* 0x000fe200078e021a */
[----:B------:R-:W-:Y:S01]  /*6160*/  I2IP.S8.S32.SAT R160, R17, R16, R160 ;  /* 0x0000001011a07239 */ /* 0x000fe200000014a0 */
[----:B------:R-:W-:Y:S01]  /*6170*/  IMAD.MOV.U32 R81, RZ, RZ, R128 ;  /* 0x000000ffff517224 */ /* 0x000fe200078e0080 */
[----:B------:R-:W-:Y:S01]  /*6180*/  SHF.R.S32.HI R82, RZ, 0x18, R127 ;  /* 0x00000018ff527819 */ /* 0x000fe2000001147f */
[C---:B------:R-:W-:Y:S01]  /*6190*/  IMAD R29, R78.reuse, R33, RZ ;  /* 0x000000214e1d7224 */ /* 0x040fe200078e02ff */
[----:B------:R-:W-:Y:S01]  /*61a0*/  I2IP.S8.S32.SAT R161, R27, R22, RZ ;  /* 0x000000161ba17239 */ /* 0x000fe200000014ff */
[----:B------:R-:W-:Y:S01]  /*61b0*/  IMAD R31, R91, R80, R31 ;  /* 0x000000505b1f7224 */ /* 0x000fe200078e021f */
[----:B------:R-:W-:Y:S01]  /*61c0*/  SHF.R.S32.HI R83, RZ, 0x18, R126 ;  /* 0x00000018ff537819 */ /* 0x000fe2000001147e */
[C---:B------:R-:W-:Y:S01]  /*61d0*/  IMAD R30, R78.reuse, R34, RZ ;  /* 0x000000224e1e7224 */ /* 0x040fe200078e02ff */
[----:B------:R-:W-:Y:S01]  /*61e0*/  I2IP.S8.S32.SAT R161, R21, R20, R161 ;  /* 0x0000001415a17239 */ /* 0x000fe200000014a1 */
[----:B------:R-:W-:Y:S01]  /*61f0*/  IMAD R28, R81, R80, R28 ;  /* 0x00000050511c7224 */ /* 0x000fe200078e021c */
[----:B------:R-:W-:Y:S01]  /*6200*/  SHF.R.S32.HI R92, RZ, 0x18, R95 ;  /* 0x00000018ff5c7819 */ /* 0x000fe2000001145f */
[----:B------:R-:W-:Y:S01]  /*6210*/  IMAD R35, R78, R35, RZ ;  /* 0x000000234e237224 */ /* 0x000fe200078e02ff */
[----:B------:R-:W-:Y:S01]  /*6220*/  I2IP.S8.S32.SAT R162, R31, R26, RZ ;  /* 0x0000001a1fa27239 */ /* 0x000fe200000014ff */
[----:B------:R-:W-:Y:S01]  /*6230*/  IMAD R29, R82, R80, R29 ;  /* 0x00000050521d7224 */ /* 0x000fe200078e021d */
[----:B------:R-:W-:Y:S01]  /*6240*/  MOV R81, R125 ;  /* 0x0000007d00517202 */ /* 0x000fe20000000f00 */
[----:B------:R-:W-:Y:S01]  /*6250*/  IMAD R32, R78, R36, RZ ;  /* 0x000000244e207224 */ /* 0x000fe200078e02ff */
[----:B------:R-:W-:Y:S01]  /*6260*/  I2IP.S8.S32.SAT R162, R25, R24, R162 ;  /* 0x0000001819a27239 */ /* 0x000fe200000014a2 */
[-C--:B------:R-:W-:Y:S01]  /*6270*/  IMAD R30, R83, R80.reuse, R30 ;  /* 0x00000050531e7224 */ /* 0x080fe200078e021e */
[----:B------:R-:W-:Y:S01]  /*6280*/  SHF.L.U32 R123, R96, 0x8, RZ ;  /* 0x00000008607b7819 */ /* 0x000fe200000006ff */
[----:B------:R-:W-:Y:S01]  /*6290*/  IMAD R35, R92, R80, R35 ;  /* 0x000000505c237224 */ /* 0x000fe200078e0223 */
[----:B------:R-:W-:Y:S01]  /*62a0*/  SHF.R.S32.HI R82, RZ, 0x18, R124 ;  /* 0x00000018ff527819 */ /* 0x000fe2000001147c */
[C---:B------:R-:W-:Y:S01]  /*62b0*/  IMAD R33, R78.reuse, R37, RZ ;  /* 0x000000254e217224 */ /* 0x040fe200078e02ff */
[----:B------:R-:W-:Y:S01]  /*62c0*/  MOV R83, R122 ;  /* 0x0000007a00537202 */ /* 0x000fe20000000f00 */
[----:B------:R-:W-:Y:S01]  /*62d0*/  IMAD R32, R81, R80, R32 ;  /* 0x0000005051207224 */ /* 0x000fe200078e0220 */
[----:B------:R-:W-:Y:S01]  /*62e0*/  SHF.R.S32.HI R81, RZ, 0x18, R123 ;  /* 0x00000018ff517819 */ /* 0x000fe2000001147b */
[C---:B------:R-:W-:Y:S01]  /*62f0*/  IMAD R34, R78.reuse, R38, RZ ;  /* 0x000000264e227224 */ /* 0x040fe200078e02ff */
[----:B------:R-:W-:Y:S01]  /*6300*/  SHF.R.S32.HI R93, RZ, 0x18, R96 ;  /* 0x00000018ff5d7819 */ /* 0x000fe20000011460 */
[----:B------:R-:W-:Y:S01]  /*6310*/  IMAD R39, R78, R39, RZ ;  /* 0x000000274e277224 */ /* 0x000fe200078e02ff */
[----:B------:R-:W-:Y:S01]  /*6320*/  I2IP.S8.S32.SAT R163, R35, R30, RZ ;  /* 0x0000001e23a37239 */ /* 0x000fe200000014ff */
[----:B------:R-:W-:Y:S01]  /*6330*/  IMAD R33, R82, R80, R33 ;  /* 0x0000005052217224 */ /* 0x000fe200078e0221 */
[----:B------:R-:W-:Y:S01]  /*6340*/  SHF.L.U32 R120, R97, 0x8, RZ ;  /* 0x0000000861787819 */ /* 0x000fe200000006ff */
[C---:B------:R-:W-:Y:S01]  /*6350*/  IMAD R36, R78.reuse, R40, RZ ;  /* 0x000000284e247224 */ /* 0x040fe200078e02ff */
[----:B------:R-:W-:Y:S01]  /*6360*/  I2IP.S8.S32.SAT R163, R29, R28, R163 ;  /* 0x0000001c1da37239 */ /* 0x000fe200000014a3 */
[-C--:B------:R-:W-:Y:S01]  /*6370*/  IMAD R34, R81, R80.reuse, R34 ;  /* 0x0000005051227224 */ /* 0x080fe200078e0222 */
[----:B------:R-:W-:Y:S01]  /*6380*/  SHF.R.S32.HI R82, RZ, 0x18, R121 ;  /* 0x00000018ff527819 */ /* 0x000fe20000011479 */
[C---:B------:R-:W-:Y:S01]  /*6390*/  IMAD R37, R78.reuse, R41, RZ ;  /* 0x000000294e257224 */ /* 0x040fe200078e02ff */
[----:B------:R-:W-:Y:S01]  /*63a0*/  MOV R81, R119 ;  /* 0x0000007700517202 */ /* 0x000fe20000000f00 */
[----:B------:R-:W-:Y:S01]  /*63b0*/  IMAD R39, R93, R80, R39 ;  /* 0x000000505d277224 */ /* 0x000fe200078e0227 */
[----:B------:R-:W-:Y:S01]  /*63c0*/  SHF.R.S32.HI R85, RZ, 0x18, R120 ;  /* 0x00000018ff557819 */ /* 0x000fe20000011478 */
[C---:B------:R-:W-:Y:S01]  /*63d0*/  IMAD R38, R78.reuse, R42, RZ ;  /* 0x0000002a4e267224 */ /* 0x040fe200078e02ff */
[----:B------:R1:W-:Y:S01]  /*63e0*/  STS.128 [R179+0x2200], R160 ;  /* 0x002200a0b3007388 */ /* 0x0003e20000000c00 */
[----:B------:R-:W-:Y:S01]  /*63f0*/  IMAD R36, R83, R80, R36 ;  /* 0x0000005053247224 */ /* 0x000fe200078e0224 */
[----:B------:R-:W-:Y:S01]  /*6400*/  I2IP.S8.S32.SAT R172, R39, R34, RZ ;  /* 0x0000002227ac7239 */ /* 0x000fe200000014ff */
[----:B------:R-:W-:Y:S01]  /*6410*/  IMAD R43, R78, R43, RZ ;  /* 0x0000002b4e2b7224 */ /* 0x000fe200078e02ff */
[----:B------:R-:W-:Y:S01]  /*6420*/  MOV R83, R116 ;  /* 0x0000007400537202 */ /* 0x000fe20000000f00 */
[----:B------:R-:W-:Y:S01]  /*6430*/  IMAD R37, R82, R80, R37 ;  /* 0x0000005052257224 */ /* 0x000fe200078e0225 */
[----:B------:R-:W-:Y:S01]  /*6440*/  I2IP.S8.S32.SAT R172, R33, R32, R172 ;  /* 0x0000002021ac7239 */ /* 0x000fe200000014ac */
[----:B------:R-:W-:Y:S01]  /*6450*/  IMAD R40, R78, R44, RZ ;  /* 0x0000002c4e287224 */ /* 0x000fe200078e02ff */
[----:B------:R-:W-:Y:S01]  /*6460*/  SHF.R.S32.HI R82, RZ, 0x18, R118 ;  /* 0x00000018ff527819 */ /* 0x000fe20000011476 */
[-C--:B------:R-:W-:Y:S01]  /*6470*/  IMAD R38, R85, R80.reuse, R38 ;  /* 0x0000005055267224 */ /* 0x080fe200078e0226 */
[----:B------:R-:W-:Y:S01]  /*6480*/  SHF.L.U32 R117, R98, 0x8, RZ ;  /* 0x0000000862757819 */ /* 0x000fe200000006ff */
[-C--:B------:R-:W-:Y:S01]  /*6490*/  IMAD R43, R94, R80.reuse, R43 ;  /* 0x000000505e2b7224 */ /* 0x080fe200078e022b */
[----:B------:R-:W-:Y:S01]  /*64a0*/  SHF.R.S32.HI R95, RZ, 0x18, R98 ;  /* 0x00000018ff5f7819 */ /* 0x000fe20000011462 */
[C---:B------:R-:W-:Y:S01]  /*64b0*/  IMAD R41, R78.reuse, R45, RZ ;  /* 0x0000002d4e297224 */ /* 0x040fe200078e02ff */
[----:B------:R-:W-:Y:S01]  /*64c0*/  SHF.R.S32.HI R85, RZ, 0x18, R114 ;  /* 0x00000018ff557819 */ /* 0x000fe20000011472 */
[----:B------:R-:W-:Y:S01]  /*64d0*/  IMAD R40, R81, R80, R40 ;  /* 0x0000005051287224 */ /* 0x000fe200078e0228 */
[----:B------:R-:W-:Y:S01]  /*64e0*/  SHF.R.S32.HI R81, RZ, 0x18, R117 ;  /* 0x00000018ff517819 */ /* 0x000fe20000011475 */
[C---:B------:R-:W-:Y:S01]  /*64f0*/  IMAD R42, R78.reuse, R46, RZ ;  /* 0x0000002e4e2a7224 */ /* 0x040fe200078e02ff */
[----:B------:R-:W-:Y:S01]  /*6500*/  I2IP.S8.S32.SAT R173, R43, R38, RZ ;  /* 0x000000262bad7239 */ /* 0x000fe200000014ff */
[----:B------:R-:W-:Y:S01]  /*6510*/  IMAD R47, R78, R47, RZ ;  /* 0x0000002f4e2f7224 */ /* 0x000fe200078e02ff */
[----:B------:R-:W-:Y:S01]  /*6520*/  SHF.R.S32.HI R96, RZ, 0x18, R99 ;  /* 0x00000018ff607819 */ /* 0x000fe20000011463 */
[----:B------:R-:W-:Y:S01]  /*6530*/  IMAD R41, R82, R80, R41 ;  /* 0x0000005052297224 */ /* 0x000fe200078e0229 */
[----:B------:R-:W-:Y:S01]  /*6540*/  I2IP.S8.S32.SAT R173, R37, R36, R173 ;  /* 0x0000002425ad7239 */ /* 0x000fe200000014ad */
[C---:B------:R-:W-:Y:S01]  /*6550*/  IMAD R44, R78.reuse, R48, RZ ;  /* 0x000000304e2c7224 */ /* 0x040fe200078e02ff */
[----:B------:R-:W-:Y:S01]  /*6560*/  SHF.R.S32.HI R82, RZ, 0x18, R115 ;  /* 0x00000018ff527819 */ /* 0x000fe20000011473 */
[-C--:B------:R-:W-:Y:S01]  /*6570*/  IMAD R42, R81, R80.reuse, R42 ;  /* 0x00000050512a7224 */ /* 0x080fe200078e022a */
[----:B------:R-:W-:Y:S01]  /*6580*/  SHF.R.S32.HI R97, RZ, 0x18, R100 ;  /* 0x00000018ff617819 */ /* 0x000fe20000011464 */
[C---:B------:R-:W-:Y:S01]  /*6590*/  IMAD R45, R78.reuse, R49, RZ ;  /* 0x000000314e2d7224 */ /* 0x040fe200078e02ff */
[----:B------:R-:W-:Y:S01]  /*65a0*/  SHF.R.S32.HI R98, RZ, 0x18, R101 ;  /* 0x00000018ff627819 */ /* 0x000fe20000011465 */
[----:B------:R-:W-:Y:S01]  /*65b0*/  IMAD R47, R95, R80, R47 ;  /* 0x000000505f2f7224 */ /* 0x000fe200078e022f */
[----:B------:R-:W-:Y:S01]  /*65c0*/  SHF.R.S32.HI R99, RZ, 0x18, R102 ;  /* 0x00000018ff637819 */ /* 0x000fe20000011466 */
[----:B------:R-:W-:Y:S01]  /*65d0*/  IMAD R46, R78, R50, RZ ;  /* 0x000000324e2e7224 */ /* 0x000fe200078e02ff */
[----:B------:R-:W-:Y:S01]  /*65e0*/  SHF.L.U32 R111, R100, 0x8, RZ ;  /* 0x00000008646f7819 */ /* 0x000fe200000006ff */
        /* <DEDUP_REMOVED lines=9> */
[----:B------:R-:W-:Y:S01]  /*6680*/  SHF.R.S32.HI R100, RZ, 0x18, R103 ;  /* 0x00000018ff647819 */ /* 0x000fe20000011467 */
[----:B------:R-:W-:Y:S01]  /*6690*/  IMAD.MOV.U32 R81, RZ, RZ, R113 ;  /* 0x000000ffff517224 */ /* 0x000fe200078e0071 */
[----:B------:R-:W-:Y:S01]  /*66a0*/  SHF.L.U32 R108, R101, 0x8, RZ ;  /* 0x00000008656c7819 */ /* 0x000fe200000006ff */
[-C--:B------:R-:W-:Y:S01]  /*66b0*/  IMAD R51, R96, R80.reuse, R51 ;  /* 0x0000005060337224 */ /* 0x080fe200078e0233 */
[----:B------:R-:W-:Y:S01]  /*66c0*/  SHF.L.U32 R105, R102, 0x8, RZ ;  /* 0x0000000866697819 */ /* 0x000fe200000006ff */
[C---:B------:R-:W-:Y:S01]  /*66d0*/  IMAD R49, R78.reuse, R53, RZ ;  /* 0x000000354e317224 */ /* 0x040fe200078e02ff */
[----:B------:R-:W-:Y:S01]  /*66e0*/  SHF.L.U32 R102, R103, 0x10, RZ ;  /* 0x0000001067667819 */ /* 0x000fe200000006ff */
[----:B------:R-:W-:Y:S01]  /*66f0*/  IMAD R48, R81, R80, R48 ;  /* 0x0000005051307224 */ /* 0x000fe200078e0230 */
[----:B------:R-:W-:Y:S01]  /*6700*/  SHF.R.S32.HI R81, RZ, 0x18, R111 ;  /* 0x00000018ff517819 */ /* 0x000fe2000001146f */
[C---:B------:R-:W-:Y:S01]  /*6710*/  IMAD R50, R78.reuse, R54, RZ ;  /* 0x000000364e327224 */ /* 0x040fe200078e02ff */
[----:B------:R-:W-:Y:S01]  /*6720*/  I2IP.S8.S32.SAT R175, R51, R46, RZ ;  /* 0x0000002e33af7239 */ /* 0x000fe200000014ff */
[----:B------:R-:W-:Y:S01]  /*6730*/  IMAD R55, R78, R55, RZ ;  /* 0x000000374e377224 */ /* 0x000fe200078e02ff */
[----:B------:R-:W-:Y:S01]  /*6740*/  SHF.L.U32 R101, R103, 0x8, RZ ;  /* 0x0000000867657819 */ /* 0x000fe200000006ff */
[----:B------:R-:W-:Y:S01]  /*6750*/  IMAD R49, R82, R80, R49 ;  /* 0x0000005052317224 */ /* 0x000fe200078e0231 */
[----:B------:R-:W-:Y:S01]  /*6760*/  I2IP.S8.S32.SAT R175, R45, R44, R175 ;  /* 0x0000002c2daf7239 */ /* 0x000fe200000014af */
[C---:B------:R-:W-:Y:S01]  /*6770*/  IMAD R52, R78.reuse, R56, RZ ;  /* 0x000000384e347224 */ /* 0x040fe200078e02ff */
[----:B------:R-:W-:Y:S01]  /*6780*/  SHF.R.S32.HI R82, RZ, 0x18, R109 ;  /* 0x00000018ff527819 */ /* 0x000fe2000001146d */
[-C--:B------:R-:W-:Y:S01]  /*6790*/  IMAD R50, R81, R80.reuse, R50 ;  /* 0x0000005051327224 */ /* 0x080fe200078e0232 */
[----:B------:R-:W-:Y:S01]  /*67a0*/  SHF.R.S32.HI R81, RZ, 0x18, R108 ;  /* 0x00000018ff517819 */ /* 0x000fe2000001146c */
[C---:B------:R-:W-:Y:S01]  /*67b0*/  IMAD R53, R78.reuse, R57, RZ ;  /* 0x000000394e357224 */ /* 0x040fe200078e02ff */
[----:B------:R1:W-:Y:S01]  /*67c0*/  STS.128 [R178+0x2200], R172 ;  /* 0x002200acb2007388 */ /* 0x0003e20000000c00 */
[----:B------:R-:W-:Y:S02]  /*67d0*/  IMAD R55, R97, R80, R55 ;  /* 0x0000005061377224 */ /* 0x000fe400078e0237 */
[C---:B------:R-:W-:Y:S02]  /*67e0*/  IMAD R54, R78.reuse, R58, RZ ;  /* 0x0000003a4e367224 */ /* 0x040fe400078e02ff */
[----:B------:R-:W-:Y:S01]  /*67f0*/  IMAD R52, R83, R80, R52 ;  /* 0x0000005053347224 */ /* 0x000fe200078e0234 */
[----:B------:R-:W-:Y:S01]  /*6800*/  I2IP.S8.S32.SAT R192, R55, R50, RZ ;  /* 0x0000003237c07239 */ /* 0x000fe200000014ff */
[----:B------:R-:W-:Y:S01]  /*6810*/  IMAD R59, R78, R59, RZ ;  /* 0x0000003b4e3b7224 */ /* 0x000fe200078e02ff */
[----:B------:R-:W-:Y:S01]  /*6820*/  MOV R83, R107 ;  /* 0x0000006b00537202 */ /* 0x000fe20000000f00 */
[----:B------:R-:W-:Y:S01]  /*6830*/  IMAD R53, R82, R80, R53 ;  /* 0x0000005052357224 */ /* 0x000fe200078e0235 */
[----:B------:R-:W-:Y:S01]  /*6840*/  I2IP.S8.S32.SAT R192, R49, R48, R192 ;  /* 0x0000003031c07239 */ /* 0x000fe200000014c0 */
[C---:B------:R-:W-:Y:S01]  /*6850*/  IMAD R56, R78.reuse, R60, RZ ;  /* 0x0000003c4e387224 */ /* 0x040fe200078e02ff */
[----:B------:R-:W-:Y:S01]  /*6860*/  SHF.R.S32.HI R82, RZ, 0x18, R106 ;  /* 0x00000018ff527819 */ /* 0x000fe2000001146a */
[-C--:B------:R-:W-:Y:S01]  /*6870*/  IMAD R54, R81, R80.reuse, R54 ;  /* 0x0000005051367224 */ /* 0x080fe200078e0236 */
[----:B------:R-:W-:Y:S01]  /*6880*/  SHF.R.S32.HI R81, RZ, 0x18, R105 ;  /* 0x00000018ff517819 */ /* 0x000fe20000011469 */
[----:B------:R-:W-:Y:S02]  /*6890*/  IMAD R57, R78, R61, RZ ;  /* 0x0000003d4e397224 */ /* 0x000fe400078e02ff */
[----:B------:R-:W-:Y:S02]  /*68a0*/  IMAD R59, R98, R80, R59 ;  /* 0x00000050623b7224 */ /* 0x000fe400078e023b */
[C---:B------:R-:W-:Y:S02]  /*68b0*/  IMAD R58, R78.reuse, R62, RZ ;  /* 0x0000003e4e3a7224 */ /* 0x040fe400078e02ff */
[----:B------:R-:W-:Y:S01]  /*68c0*/  IMAD R56, R83, R80, R56 ;  /* 0x0000005053387224 */ /* 0x000fe200078e0238 */
[----:B------:R-:W-:Y:S01]  /*68d0*/  I2IP.S8.S32.SAT R193, R59, R54, RZ ;  /* 0x000000363bc17239 */ /* 0x000fe200000014ff */
[----:B------:R-:W-:Y:S01]  /*68e0*/  IMAD R63, R78, R63, RZ ;  /* 0x0000003f4e3f7224 */ /* 0x000fe200078e02ff */
[----:B------:R-:W-:Y:S01]  /*68f0*/  MOV R83, R104 ;  /* 0x0000006800537202 */ /* 0x000fe20000000f00 */
[----:B------:R-:W-:Y:S01]  /*6900*/  IMAD R57, R82, R80, R57 ;  /* 0x0000005052397224 */ /* 0x000fe200078e0239 */
[----:B------:R-:W-:Y:S01]  /*6910*/  SHF.R.S32.HI R82, RZ, 0x18, R102 ;  /* 0x00000018ff527819 */ /* 0x000fe20000011466 */
[C---:B------:R-:W-:Y:S01]  /*6920*/  IMAD R60, R78.reuse, R64, RZ ;  /* 0x000000404e3c7224 */ /* 0x040fe200078e02ff */
[----:B------:R-:W-:Y:S01]  /*6930*/  I2IP.S8.S32.SAT R193, R53, R52, R193 ;  /* 0x0000003435c17239 */ /* 0x000fe200000014c1 */
[-C--:B------:R-:W-:Y:S01]  /*6940*/  IMAD R58, R81, R80.reuse, R58 ;  /* 0x00000050513a7224 */ /* 0x080fe200078e023a */
[----:B------:R-:W-:Y:S01]  /*6950*/  SHF.R.S32.HI R81, RZ, 0x18, R101 ;  /* 0x00000018ff517819 */ /* 0x000fe20000011465 */
[C---:B------:R-:W-:Y:S02]  /*6960*/  IMAD R61, R78.reuse, R65, RZ ;  /* 0x000000414e3d7224 */ /* 0x040fe400078e02ff */
[-C--:B------:R-:W-:Y:S02]  /*6970*/  IMAD R63, R99, R80.reuse, R63 ;  /* 0x00000050633f7224 */ /* 0x080fe400078e023f */
[----:B------:R-:W-:Y:S02]  /*6980*/  IMAD R60, R83, R80, R60 ;  /* 0x00000050533c7224 */ /* 0x000fe400078e023c */
[----:B------:R-:W-:Y:S01]  /*6990*/  IMAD R62, R78, R66, RZ ;  /* 0x000000424e3e7224 */ /* 0x000fe200078e02ff */
[----:B------:R-:W-:Y:S01]  /*69a0*/  I2IP.S8.S32.SAT R194, R63, R58, RZ ;  /* 0x0000003a3fc27239 */ /* 0x000fe200000014ff */
[----:B------:R-:W-:Y:S02]  /*69b0*/  IMAD R61, R82, R80, R61 ;  /* 0x00000050523d7224 */ /* 0x000fe400078e023d */
[----:B------:R-:W-:Y:S01]  /*69c0*/  IMAD R67, R78, R67, RZ ;  /* 0x000000434e437224 */ /* 0x000fe200078e02ff */
[----:B------:R-:W-:Y:S01]  /*69d0*/  I2IP.S8.S32.SAT R194, R57, R56, R194 ;  /* 0x0000003839c27239 */ /* 0x000fe200000014c2 */
[-C--:B------:R-:W-:Y:S02]  /*69e0*/  IMAD R62, R81, R80.reuse, R62 ;  /* 0x00000050513e7224 */ /* 0x080fe400078e023e */
[----:B------:R-:W-:Y:S05]  /*69f0*/  IMAD R67, R100, R80, R67 ;  /* 0x0000005064437224 */ /* 0x000fea00078e0243 */
[----:B------:R-:W-:Y:S04]  /*6a00*/  I2IP.S8.S32.SAT R189, R67, R62, RZ ;  /* 0x0000003e43bd7239 */ /* 0x000fe800000014ff */
[----:B------:R-:W-:Y:S02]  /*6a10*/  I2IP.S8.S32.SAT R195, R61, R60, R189 ;  /* 0x0000003c3dc37239 */ /* 0x000fe400000014bd */
[----:B------:R-:W-:Y:S03]  /*6a20*/  IADD3 R189, PT, PT, R76, 0x1, RZ ;  /* 0x000000014cbd7810 */ /* 0x000fe60007ffe0ff */
[----:B------:R1:W-:Y:S01]  /*6a30*/  STS.128 [R177+0x2200], R192 ;  /* 0x002200c0b1007388 */ /* 0x0003e20000000c00 */
[----:B------:R-:W-:Y:S01]  /*6a40*/  @!PT LDS RZ, [RZ] ;  /* 0x00000000fffff984 */ /* 0x000fe20000000800 */
[----:B------:R-:W-:Y:S01]  /*6a50*/  @!PT LDS RZ, [RZ] ;  /* 0x00000000fffff984 */ /* 0x000fe20000000800 */
[----:B------:R-:W-:Y:S01]  /*6a60*/  @!PT LDS RZ, [RZ] ;  /* 0x00000000fffff984 */ /* 0x000fe20000000800 */
[----:B------:R-:W-:Y:S01]  /*6a70*/  @!PT LDS RZ, [RZ] ;  /* 0x00000000fffff984 */ /* 0x000fe20000000800 */
[----:B------:R3:W-:Y:S07]  /*6a80*/  MEMBAR.ALL.CTA ;  /* 0x0000000000007992 */ /* 0x0007ee0000008000 */
[----:B---3--:R-:W3:Y:S02]  /*6a90*/  FENCE.VIEW.ASYNC.S ;  /* 0x00000000000073c6 */ /* 0x008ee40000000000 */
[----:B---3--:R-:W-:Y:S06]  /*6aa0*/  BAR.SYNC.DEFER_BLOCKING 0x1, 0x80 ;  /* 0x0042000000007b1d */ /* 0x008fec0000010000 */
[----:B------:R-:W-:Y:S05]  /*6ab0*/  @P0 BRA `(.L_x_96) ;  /* 0x0000000000340947 */ /* 0x000fea0003800000 */
[----:B------:R-:W-:Y:S01]  /*6ac0*/  UIADD3 UR12, UPT, UPT, UR43, 0x2200, URZ ;  /* 0x000022002b0c7890 */ /* 0x000fe2000fffe0ff */
[----:B------:R-:W-:Y:S01]  /*6ad0*/  R2UR UR9, R165 ;  /* 0x00000000a50972ca */ /* 0x000fe200000e0000 */
[----:B------:R-:W-:Y:S01]  /*6ae0*/  UIADD3 UR10, UP0, UPT, UR46, 0x680, URZ ;  /* 0x000006802e0a7890 */ /* 0x000fe2000ff1e0ff */
[----:B------:R-:W-:Y:S01]  /*6af0*/  R2UR UR8, R167 ;  /* 0x00000000a70872ca */ /* 0x000fe200000e0000 */
[----:B------:R-:W-:Y:S02]  /*6b00*/  UMOV UR7, UR36 ;  /* 0x0000002400077c82 */ /* 0x000fe40008000000 */
[----:B------:R-:W-:Y:S01]  /*6b10*/  IMAD.U32 R186, RZ, RZ, UR12 ;  /* 0x0000000cffba7e24 */ /* 0x000fe2000f8e00ff */
[----:B------:R-:W-:Y:S04]  /*6b20*/  UIADD3.X UR11, UPT, UPT, URZ, UR47, URZ, UP0, !UPT ;  /* 0x0000002fff0b7290 */ /* 0x000fe800087fe4ff */
[----:B------:R-:W-:Y:S03]  /*6b30*/  R2UR UR4, R186 ;  /* 0x00000000ba0472ca */ /* 0x000fe600000e0000 */
[----:B------:R-:W-:Y:S02]  /*6b40*/  USHF.L.U32 UR5, UR9, 0x6, URZ ;  /* 0x0000000609057899 */ /* 0x000fe400080006ff */
[----:B------:R-:W-:Y:S09]  /*6b50*/  USHF.L.U32 UR6, UR8, 0x7, URZ ;  /* 0x0000000708067899 */ /* 0x000ff200080006ff */
[----:B------:R3:W-:Y:S01]  /*6b60*/  UTMASTG.3D [UR4], [UR10] ;  /* 0x000000040a0073b5 */ /* 0x0007e20008010000 */
[----:B------:R0:W-:Y:S01]  /*6b70*/  UTMACMDFLUSH ;  /* 0x00000000000079b7 */ /* 0x0001e20000000000 */
[----:B---3--:R-:W-:Y:S04]  /*6b80*/  DEPBAR.LE SB0, 0x0 ;  /* 0x000080000000791a */ /* 0x008fe80000000000 */
.L_x_96:
[----:B------:R-:W-:Y:S05]  /*6b90*/  BSYNC.RECONVERGENT B0 ;  /* 0x0000000000007941 */ /* 0x000fea0003800200 */
.L_x_95:
[----:B------:R-:W-:Y:S01]  /*6ba0*/  BAR.SYNC.DEFER_BLOCKING 0x1, 0x80 ;  /* 0x0042000000007b1d */ /* 0x000fe20000010000 */
[----:B------:R-:W-:Y:S01]  /*6bb0*/  ISETP.NE.AND P2, PT, R187, RZ, PT ;  /* 0x000000ffbb00720c */ /* 0x000fe20003f45270 */
[----:B------:R-:W-:Y:S01]  /*6bc0*/  IMAD.IADD R165, R75, 0x1, R164 ;  /* 0x000000014ba57824 */ /* 0x000fe200078e02a4 */
[----:B------:R-:W-:Y:S01]  /*6bd0*/  ISETP.NE.AND P0, PT, R188, 0x2, PT ;  /* 0x00000002bc00780c */ /* 0x000fe20003f05270 */
[----:B------:R-:W-:Y:S01]  /*6be0*/  IMAD.IADD R167, R77, 0x1, R166 ;  /* 0x000000014da77824 */ /* 0x000fe200078e02a6 */
[----:B------:R-:W-:Y:S02]  /*6bf0*/  ISETP.NE.AND P1, PT, R189, 0x4, PT ;  /* 0x00000004bd00780c */ /* 0x000fe40003f25270 */
[----:B------:R-:W-:Y:S02]  /*6c00*/  SEL R3, RZ, 0x1, P0 ;  /* 0x00000001ff037807 */ /* 0x000fe40000000000 */
[----:B------:R-:W-:Y:S02]  /*6c10*/  SEL R0, RZ, 0x1, P1 ;  /* 0x00000001ff007807 */ /* 0x000fe40000800000 */
[----:B------:R-:W-:Y:S02]  /*6c20*/  LOP3.LUT R184, R184, R3, RZ, 0x3c, !PT ;  /* 0x00000003b8b87212 */ /* 0x000fe400078e3cff */
[----:B------:R-:W-:Y:S02]  /*6c30*/  LOP3.LUT R185, R185, R0, RZ, 0x3c, !PT ;  /* 0x00000000b9b97212 */ /* 0x000fe400078e3cff */
[----:B------:R-:W-:Y:S02]  /*6c40*/  @P2 R2UR UR36, R182 ;  /* 0x00000000b62422ca */ /* 0x000fe400000e0000 */
[----:B------:R-:W-:Y:S02]  /*6c50*/  SEL R188, R188, RZ, P0 ;  /* 0x000000ffbcbc7207 */ /* 0x000fe40000000000 */
[----:B------:R-:W-:Y:S01]  /*6c60*/  SEL R76, R189, RZ, P1 ;  /* 0x000000ffbd4c7207 */ /* 0x000fe20000800000 */
[----:B------:R-:W-:Y:S10]  /*6c70*/  @P2 BRA `(.L_x_97) ;  /* 0xffffffdc00342947 */ /* 0x000ff4000383ffff */
[----:B------:R-:W-:Y:S05]  /*6c80*/  EXIT ;  /* 0x000000000000794d */ /* 0x000fea0003800000 */
.L_x_19:
[----:B--2---:R2:W1:Y:S02]  /*6c90*/  SYNCS.PHASECHK.TRANS64.TRYWAIT P0, [R3+URZ+0x100], R2 ;  /* 0x00010002030075a7 */ /* 0x00446400080011ff */
[----:B-1----:R-:W-:Y:S05]  /*6ca0*/  @!P0 NANOSLEEP.SYNCS 0x989680 ;  /* 0x009896800000895d */ /* 0x002fea0003900000 */
[----:B------:R-:W1:Y:S02]  /*6cb0*/  @!P0 SYNCS.PHASECHK.TRANS64 P0, [R3+URZ+0x100], R2 ;  /* 0x00010002030085a7 */ /* 0x000e6400080010ff */
[----:B-1----:R-:W-:Y:S05]  /*6cc0*/  @!P0 BRA `(.L_x_19) ;  /* 0xfffffffc00f08947 */ /* 0x002fea000383ffff */
[----:B------:R-:W-:Y:S05]  /*6cd0*/  BRA `(.L_x_98) ;  /* 0xffffffa800447947 */ /* 0x000fea000383ffff */
.L_x_22:
[----:B-1----:R-:W-:-:S07]  /*6ce0*/  MOV R2, UR33 ;  /* 0x0000002100027c02 */ /* 0x002fce0008000f00 */
.L_x_99:
[----:B-1----:R1:W2:Y:S02]  /*6cf0*/  SYNCS.PHASECHK.TRANS64.TRYWAIT P0, [R2+URZ+0x38], R5 ;  /* 0x00003805020075a7 */ /* 0x0022a400080011ff */
[----:B--2---:R-:W-:Y:S05]  /*6d00*/  @!P0 NANOSLEEP.SYNCS 0x989680 ;  /* 0x009896800000895d */ /* 0x004fea0003900000 */
[----:B------:R-:W2:Y:S02]  /*6d10*/  @!P0 SYNCS.PHASECHK.TRANS64 P0, [R2+URZ+0x38], R5 ;  /* 0x00003805020085a7 */ /* 0x000ea400080010ff */
[----:B--2---:R-:W-:Y:S05]  /*6d20*/  @!P0 BRA `(.L_x_99) ;  /* 0xfffffffc00f08947 */ /* 0x004fea000383ffff */
[----:B------:R-:W-:Y:S05]  /*6d30*/  BRA `(.L_x_21) ;  /* 0xffffffa800947947 */ /* 0x000fea000383ffff */
.L_x_28:
[----:B-1----:R-:W-:-:S07]  /*6d40*/  MOV R2, UR17 ;  /* 0x0000001100027c02 */ /* 0x002fce0008000f00 */
.L_x_100:
[----:B-1----:R1:W2:Y:S02]  /*6d50*/  SYNCS.PHASECHK.TRANS64.TRYWAIT P0, [R2+URZ+0x38], R5 ;  /* 0x00003805020075a7 */ /* 0x0022a400080011ff */
[----:B--2---:R-:W-:Y:S05]  /*6d60*/  @!P0 NANOSLEEP.SYNCS 0x989680 ;  /* 0x009896800000895d */ /* 0x004fea0003900000 */
[----:B------:R-:W2:Y:S02]  /*6d70*/  @!P0 SYNCS.PHASECHK.TRANS64 P0, [R2+URZ+0x38], R5 ;  /* 0x00003805020085a7 */ /* 0x000ea400080010ff */
[----:B--2---:R-:W-:Y:S05]  /*6d80*/  @!P0 BRA `(.L_x_100) ;  /* 0xfffffffc00f08947 */ /* 0x004fea000383ffff */
[----:B------:R-:W-:Y:S05]  /*6d90*/  BRA `(.L_x_27) ;  /* 0xffffffac003c7947 */ /* 0x000fea000383ffff */
.L_x_32:
[----:B-1----:R1:W2:Y:S02]  /*6da0*/  SYNCS.PHASECHK.TRANS64.TRYWAIT P0, [R2+URZ+0x90], R3 ;  /* 0x00009003020075a7 */ /* 0x0022a400080011ff */
[----:B--2---:R-:W-:Y:S05]  /*6db0*/  @!P0 NANOSLEEP.SYNCS 0x989680 ;  /* 0x009896800000895d */ /* 0x004fea0003900000 */
[----:B------:R-:W2:Y:S02]  /*6dc0*/  @!P0 SYNCS.PHASECHK.TRANS64 P0, [R2+URZ+0x90], R3 ;  /* 0x00009003020085a7 */ /* 0x000ea400080010ff */
[----:B--2---:R-:W-:Y:S05]  /*6dd0*/  @!P0 BRA `(.L_x_32) ;  /* 0xfffffffc00f08947 */ /* 0x004fea000383ffff */
[----:B------:R-:W-:Y:S05]  /*6de0*/  BRA `(.L_x_101) ;  /* 0xffffffac00cc7947 */ /* 0x000fea000383ffff */
.L_x_36:
[----:B----4-:R-:W-:-:S07]  /*6df0*/  MOV R0, UR5 ;  /* 0x0000000500007c02 */ /* 0x010fce0008000f00 */
.L_x_102:
[----:B-1----:R1:W2:Y:S02]  /*6e00*/  SYNCS.PHASECHK.TRANS64.TRYWAIT P0, [R0+URZ], R3 ;  /* 0x00000003000075a7 */ /* 0x0022a400080011ff */
[----:B--2---:R-:W-:Y:S05]  /*6e10*/  @!P0 NANOSLEEP.SYNCS 0x989680 ;  /* 0x009896800000895d */ /* 0x004fea0003900000 */
[----:B------:R-:W2:Y:S02]  /*6e20*/  @!P0 SYNCS.PHASECHK.TRANS64 P0, [R0+URZ], R3 ;  /* 0x00000003000085a7 */ /* 0x000ea400080010ff */
[----:B--2---:R-:W-:Y:S05]  /*6e30*/  @!P0 BRA `(.L_x_102) ;  /* 0xfffffffc00f08947 */ /* 0x004fea000383ffff */
[----:B------:R-:W-:Y:S05]  /*6e40*/  BRA `(.L_x_103) ;  /* 0xffffffb4003c7947 */ /* 0x000fea000383ffff */
.L_x_37:
[----:B----4-:R-:W-:-:S07]  /*6e50*/  MOV R0, UR5 ;  /* 0x0000000500007c02 */ /* 0x010fce0008000f00 */
.L_x_104:
[----:B-1----:R1:W2:Y:S02]  /*6e60*/  SYNCS.PHASECHK.TRANS64.TRYWAIT P0, [R0+URZ], R3 ;  /* 0x00000003000075a7 */ /* 0x0022a400080011ff */
[----:B--2---:R-:W-:Y:S05]  /*6e70*/  @!P0 NANOSLEEP.SYNCS 0x989680 ;  /* 0x009896800000895d */ /* 0x004fea0003900000 */
[----:B------:R-:W2:Y:S02]  /*6e80*/  @!P0 SYNCS.PHASECHK.TRANS64 P0, [R0+URZ], R3 ;  /* 0x00000003000085a7 */ /* 0x000ea400080010ff */
[----:B--2---:R-:W-:Y:S05]  /*6e90*/  @!P0 BRA `(.L_x_104) ;  /* 0xfffffffc00f08947 */ /* 0x004fea000383ffff */
[----:B------:R-:W-:Y:S05]  /*6ea0*/  BRA `(.L_x_105) ;  /* 0xffffffb400487947 */ /* 0x000fea000383ffff */
.L_x_38:
[----:B----4-:R-:W-:-:S07]  /*6eb0*/  MOV R0, UR5 ;  /* 0x0000000500007c02 */ /* 0x010fce0008000f00 */
.L_x_106:
[----:B-1----:R1:W2:Y:S02]  /*6ec0*/  SYNCS.PHASECHK.TRANS64.TRYWAIT P0, [R0+URZ], R3 ;  /* 0x00000003000075a7 */ /* 0x0022a400080011ff */
[----:B--2---:R-:W-:Y:S05]  /*6ed0*/  @!P0 NANOSLEEP.SYNCS 0x989680 ;  /* 0x009896800000895d */ /* 0x004fea0003900000 */
[----:B------:R-:W2:Y:S02]  /*6ee0*/  @!P0 SYNCS.PHASECHK.TRANS64 P0, [R0+URZ], R3 ;  /* 0x00000003000085a7 */ /* 0x000ea400080010ff */
[----:B--2---:R-:W-:Y:S05]  /*6ef0*/  @!P0 BRA `(.L_x_106) ;  /* 0xfffffffc00f08947 */ /* 0x004fea000383ffff */
[----:B------:R-:W-:Y:S05]  /*6f00*/  BRA `(.L_x_107) ;  /* 0xffffffb400547947 */ /* 0x000fea000383ffff */
.L_x_39:
[----:B----4-:R-:W-:-:S07]  /*6f10*/  MOV R0, UR5 ;  /* 0x0000000500007c02 */ /* 0x010fce0008000f00 */
.L_x_108:
[----:B-1----:R1:W2:Y:S02]  /*6f20*/  SYNCS.PHASECHK.TRANS64.TRYWAIT P0, [R0+URZ], R3 ;  /* 0x00000003000075a7 */ /* 0x0022a400080011ff */
[----:B--2---:R-:W-:Y:S05]  /*6f30*/  @!P0 NANOSLEEP.SYNCS 0x989680 ;  /* 0x009896800000895d */ /* 0x004fea0003900000 */
[----:B------:R-:W2:Y:S02]  /*6f40*/  @!P0 SYNCS.PHASECHK.TRANS64 P0, [R0+URZ], R3 ;  /* 0x00000003000085a7 */ /* 0x000ea400080010ff */
[----:B--2---:R-:W-:Y:S05]  /*6f50*/  @!P0 BRA `(.L_x_108) ;  /* 0xfffffffc00f08947 */ /* 0x004fea000383ffff */
[----:B------:R-:W-:Y:S05]  /*6f60*/  BRA `(.L_x_109) ;  /* 0xffffffb400607947 */ /* 0x000fea000383ffff */
.L_x_40:
[----:B----4-:R-:W-:-:S07]  /*6f70*/  MOV R0, UR5 ;  /* 0x0000000500007c02 */ /* 0x010fce0008000f00 */
.L_x_110:
[----:B-1----:R1:W2:Y:S02]  /*6f80*/  SYNCS.PHASECHK.TRANS64.TRYWAIT P0, [R0+URZ], R3 ;  /* 0x00000003000075a7 */ /* 0x0022a400080011ff */
[----:B--2---:R-:W-:Y:S05]  /*6f90*/  @!P0 NANOSLEEP.SYNCS 0x989680 ;  /* 0x009896800000895d */ /* 0x004fea0003900000 */
[----:B------:R-:W2:Y:S02]  /*6fa0*/  @!P0 SYNCS.PHASECHK.TRANS64 P0, [R0+URZ], R3 ;  /* 0x00000003000085a7 */ /* 0x000ea400080010ff */
[----:B--2---:R-:W-:Y:S05]  /*6fb0*/  @!P0 BRA `(.L_x_110) ;  /* 0xfffffffc00f08947 */ /* 0x004fea000383ffff */
[----:B------:R-:W-:Y:S05]  /*6fc0*/  BRA `(.L_x_111) ;  /* 0xffffffb4006c7947 */ /* 0x000fea000383ffff */
.L_x_41:
[----:B----4-:R-:W-:-:S07]  /*6fd0*/  MOV R0, UR5 ;  /* 0x0000000500007c02 */ /* 0x010fce0008000f00 */
.L_x_112:
[----:B-1----:R1:W2:Y:S02]  /*6fe0*/  SYNCS.PHASECHK.TRANS64.TRYWAIT P0, [R0+URZ], R3 ;  /* 0x00000003000075a7 */ /* 0x0022a400080011ff */
[----:B--2---:R-:W-:Y:S05]  /*6ff0*/  @!P0 NANOSLEEP.SYNCS 0x989680 ;  /* 0x009896800000895d */ /* 0x004fea0003900000 */
[----:B------:R-:W2:Y:S02]  /*7000*/  @!P0 SYNCS.PHASECHK.TRANS64 P0, [R0+URZ], R3 ;  /* 0x00000003000085a7 */ /* 0x000ea400080010ff */
[----:B--2---:R-:W-:Y:S05]  /*7010*/  @!P0 BRA `(.L_x_112) ;  /* 0xfffffffc00f08947 */ /* 0x004fea000383ffff */
[----:B------:R-:W-:Y:S05]  /*7020*/  BRA `(.L_x_113) ;  /* 0xffffffb400787947 */ /* 0x000fea000383ffff */
.L_x_44:
[----:B-1----:R1:W2:Y:S02]  /*7030*/  SYNCS.PHASECHK.TRANS64.TRYWAIT P0, [R0+URZ+0xf0], R5 ;  /* 0x0000f005000075a7 */ /* 0x0022a400080011ff */
[----:B--2---:R-:W-:Y:S05]  /*7040*/  @!P0 NANOSLEEP.SYNCS 0x989680 ;  /* 0x009896800000895d */ /* 0x004fea0003900000 */
[----:B------:R-:W2:Y:S02]  /*7050*/  @!P0 SYNCS.PHASECHK.TRANS64 P0, [R0+URZ+0xf0], R5 ;  /* 0x0000f005000085a7 */ /* 0x000ea400080010ff */
[----:B--2---:R-:W-:Y:S05]  /*7060*/  @!P0 BRA `(.L_x_44) ;  /* 0xfffffffc00f08947 */ /* 0x004fea000383ffff */
[----:B------:R-:W-:Y:S05]  /*7070*/  BRA `(.L_x_114) ;  /* 0xffffffb400d47947 */ /* 0x000fea000383ffff */
.L_x_45:
[----:B------:R-:W-:-:S07]  /*7080*/  MOV R0, UR5 ;  /* 0x0000000500007c02 */ /* 0x000fce0008000f00 */
.L_x_115:
[----:B-1----:R1:W2:Y:S02]  /*7090*/  SYNCS.PHASECHK.TRANS64.TRYWAIT P0, [R0+URZ+0xa0], R5 ;  /* 0x0000a005000075a7 */ /* 0x0022a400080011ff */
[----:B--2---:R-:W-:Y:S05]  /*70a0*/  @!P0 NANOSLEEP.SYNCS 0x989680 ;  /* 0x009896800000895d */ /* 0x004fea0003900000 */
[----:B------:R-:W2:Y:S02]  /*70b0*/  @!P0 SYNCS.PHASECHK.TRANS64 P0, [R0+URZ+0xa0], R5 ;  /* 0x0000a005000085a7 */ /* 0x000ea400080010ff */
[----:B--2---:R-:W-:Y:S05]  /*70c0*/  @!P0 BRA `(.L_x_115) ;  /* 0xfffffffc00f08947 */ /* 0x004fea000383ffff */
[----:B------:R-:W-:Y:S05]  /*70d0*/  BRA `(.L_x_116) ;  /* 0xffffffb400e47947 */ /* 0x000fea000383ffff */
.L_x_46:
[----:B-1----:R1:W2:Y:S02]  /*70e0*/  SYNCS.PHASECHK.TRANS64.TRYWAIT P1, [R0+URZ+0x90], R5 ;  /* 0x00009005000075a7 */ /* 0x0022a400080211ff */
[----:B--2---:R-:W-:Y:S05]  /*70f0*/  @!P1 NANOSLEEP.SYNCS 0x989680 ;  /* 0x009896800000995d */ /* 0x004fea0003900000 */
[----:B------:R-:W2:Y:S02]  /*7100*/  @!P1 SYNCS.PHASECHK.TRANS64 P1, [R0+URZ+0x90], R5 ;  /* 0x00009005000095a7 */ /* 0x000ea400080210ff */
[----:B--2---:R-:W-:Y:S05]  /*7110*/  @!P1 BRA `(.L_x_46) ;  /* 0xfffffffc00f09947 */ /* 0x004fea000383ffff */
[----:B------:R-:W-:Y:S05]  /*7120*/  BRA `(.L_x_117) ;  /* 0xffffffb800147947 */ /* 0x000fea000383ffff */
.L_x_49:
[----:B------:R-:W-:-:S07]  /*7130*/  MOV R0, UR5 ;  /* 0x0000000500007c02 */ /* 0x000fce0008000f00 */
.L_x_118:
[----:B-1----:R1:W2:Y:S02]  /*7140*/  SYNCS.PHASECHK.TRANS64.TRYWAIT P0, [R0+URZ+0xa0], R3 ;  /* 0x0000a003000075a7 */ /* 0x0022a400080011ff */
[----:B--2---:R-:W-:Y:S05]  /*7150*/  @!P0 NANOSLEEP.SYNCS 0x989680 ;  /* 0x009896800000895d */ /* 0x004fea0003900000 */
[----:B------:R-:W2:Y:S02]  /*7160*/  @!P0 SYNCS.PHASECHK.TRANS64 P0, [R0+URZ+0xa0], R3 ;  /* 0x0000a003000085a7 */ /* 0x000ea400080010ff */
[----:B--2---:R-:W-:Y:S05]  /*7170*/  @!P0 BRA `(.L_x_118) ;  /* 0xfffffffc00f08947 */ /* 0x004fea000383ffff */
[----:B------:R-:W-:Y:S05]  /*7180*/  BRA `(.L_x_48) ;  /* 0xffffffb800687947 */ /* 0x000fea000383ffff */
.L_x_56:
[----:B-1----:R1:W2:Y:S02]  /*7190*/  SYNCS.PHASECHK.TRANS64.TRYWAIT P1, [R0+URZ+0x90], R5 ;  /* 0x00009005000075a7 */ /* 0x0022a400080211ff */
[----:B--2---:R-:W-:Y:S05]  /*71a0*/  @!P1 NANOSLEEP.SYNCS 0x989680 ;  /* 0x009896800000995d */ /* 0x004fea0003900000 */
[----:B------:R-:W2:Y:S02]  /*71b0*/  @!P1 SYNCS.PHASECHK.TRANS64 P1, [R0+URZ+0x90], R5 ;  /* 0x00009005000095a7 */ /* 0x000ea400080210ff */
[----:B--2---:R-:W-:Y:S05]  /*71c0*/  @!P1 BRA `(.L_x_56) ;  /* 0xfffffffc00f09947 */ /* 0x004fea000383ffff */
[----:B------:R-:W-:Y:S05]  /*71d0*/  BRA `(.L_x_119) ;  /* 0xffffffbc00d87947 */ /* 0x000fea000383ffff */
.L_x_57:
[----:B------:R-:W-:-:S07]  /*71e0*/  MOV R3, UR7 ;  /* 0x0000000700037c02 */ /* 0x000fce0008000f00 */
.L_x_120:
[----:B-1----:R1:W2:Y:S02]  /*71f0*/  SYNCS.PHASECHK.TRANS64.TRYWAIT P0, [R3+URZ+0xd0], R0 ;  /* 0x0000d000030075a7 */ /* 0x0022a400080011ff */
[----:B--2---:R-:W-:Y:S05]  /*7200*/  @!P0 NANOSLEEP.SYNCS 0x989680 ;  /* 0x009896800000895d */ /* 0x004fea0003900000 */
[----:B------:R-:W2:Y:S02]  /*7210*/  @!P0 SYNCS.PHASECHK.TRANS64 P0, [R3+URZ+0xd0], R0 ;  /* 0x0000d000030085a7 */ /* 0x000ea400080010ff */
[----:B--2---:R-:W-:Y:S05]  /*7220*/  @!P0 BRA `(.L_x_120) ;  /* 0xfffffffc00f08947 */ /* 0x004fea000383ffff */
[----:B------:R-:W-:Y:S05]  /*7230*/  BRA `(.L_x_121) ;  /* 0xffffffc000107947 */ /* 0x000fea000383ffff */
.L_x_60:
[----:B------:R-:W-:Y:S07]  /*7240*/  MOV R0, UR6 ;  /* 0x0000000600007c02 */ /* 0x000fee0008000f00 */
.L_x_122:
[----:B-1----:R1:W2:Y:S02]  /*7250*/  SYNCS.PHASECHK.TRANS64.TRYWAIT P0, [R0+URZ], R3 ;  /* 0x00000003000075a7 */ /* 0x0022a400080011ff */
[----:B--2---:R-:W-:Y:S05]  /*7260*/  @!P0 NANOSLEEP.SYNCS 0x989680 ;  /* 0x009896800000895d */ /* 0x004fea0003900000 */
[----:B------:R-:W2:Y:S02]  /*7270*/  @!P0 SYNCS.PHASECHK.TRANS64 P0, [R0+URZ], R3 ;  /* 0x00000003000085a7 */ /* 0x000ea400080010ff */
[----:B--2---:R-:W-:Y:S05]  /*7280*/  @!P0 BRA `(.L_x_122) ;  /* 0xfffffffc00f08947 */ /* 0x004fea000383ffff */
[----:B------:R-:W-:Y:S05]  /*7290*/  BRA `(.L_x_59) ;  /* 0xffffffc0002c7947 */ /* 0x000fea000383ffff */
.L_x_63:
[----:B------:R-:W-:-:S07]  /*72a0*/  MOV R0, UR6 ;  /* 0x0000000600007c02 */ /* 0x000fce0008000f00 */
.L_x_123:
[----:B--2---:R2:W4:Y:S02]  /*72b0*/  SYNCS.PHASECHK.TRANS64.TRYWAIT P0, [R0+URZ], R3 ;  /* 0x00000003000075a7 */ /* 0x00452400080011ff */
[----:B----4-:R-:W-:Y:S05]  /*72c0*/  @!P0 NANOSLEEP.SYNCS 0x989680 ;  /* 0x009896800000895d */ /* 0x010fea0003900000 */
[----:B------:R-:W4:Y:S02]  /*72d0*/  @!P0 SYNCS.PHASECHK.TRANS64 P0, [R0+URZ], R3 ;  /* 0x00000003000085a7 */ /* 0x000f2400080010ff */
[----:B----4-:R-:W-:Y:S05]  /*72e0*/  @!P0 BRA `(.L_x_123) ;  /* 0xfffffffc00f08947 */ /* 0x010fea000383ffff */
[----:B------:R-:W-:Y:S05]  /*72f0*/  BRA `(.L_x_124) ;  /* 0xffffffc400087947 */ /* 0x000fea000383ffff */
.L_x_64:
[----:B------:R-:W-:-:S07]  /*7300*/  MOV R0, UR6 ;  /* 0x0000000600007c02 */ /* 0x000fce0008000f00 */
.L_x_125:
[----:B-1----:R1:W2:Y:S02]  /*7310*/  SYNCS.PHASECHK.TRANS64.TRYWAIT P0, [R0+URZ], R3 ;  /* 0x00000003000075a7 */ /* 0x0022a400080011ff */
[----:B--2---:R-:W-:Y:S05]  /*7320*/  @!P0 NANOSLEEP.SYNCS 0x989680 ;  /* 0x009896800000895d */ /* 0x004fea0003900000 */
[----:B------:R-:W2:Y:S02]  /*7330*/  @!P0 SYNCS.PHASECHK.TRANS64 P0, [R0+URZ], R3 ;  /* 0x00000003000085a7 */ /* 0x000ea400080010ff */
[----:B--2---:R-:W-:Y:S05]  /*7340*/  @!P0 BRA `(.L_x_125) ;  /* 0xfffffffc00f08947 */ /* 0x004fea000383ffff */
[----:B------:R-:W-:Y:S05]  /*7350*/  BRA `(.L_x_126) ;  /* 0xffffffc400147947 */ /* 0x000fea000383ffff */
.L_x_65:
[----:B------:R-:W-:-:S07]  /*7360*/  MOV R0, UR6 ;  /* 0x0000000600007c02 */ /* 0x000fce0008000f00 */
.L_x_127:
[----:B-1----:R1:W2:Y:S02]  /*7370*/  SYNCS.PHASECHK.TRANS64.TRYWAIT P0, [R0+URZ], R3 ;  /* 0x00000003000075a7 */ /* 0x0022a400080011ff */
[----:B--2---:R-:W-:Y:S05]  /*7380*/  @!P0 NANOSLEEP.SYNCS 0x989680 ;  /* 0x009896800000895d */ /* 0x004fea0003900000 */
[----:B------:R-:W2:Y:S02]  /*7390*/  @!P0 SYNCS.PHASECHK.TRANS64 P0, [R0+URZ], R3 ;  /* 0x00000003000085a7 */ /* 0x000ea400080010ff */
[----:B--2---:R-:W-:Y:S05]  /*73a0*/  @!P0 BRA `(.L_x_127) ;  /* 0xfffffffc00f08947 */ /* 0x004fea000383ffff */
[----:B------:R-:W-:Y:S05]  /*73b0*/  BRA `(.L_x_128) ;  /* 0xffffffc400207947 */ /* 0x000fea000383ffff */
.L_x_66:
[----:B------:R-:W-:-:S07]  /*73c0*/  MOV R0, UR7 ;  /* 0x0000000700007c02 */ /* 0x000fce0008000f00 */
.L_x_129:
[----:B-1----:R1:W2:Y:S02]  /*73d0*/  SYNCS.PHASECHK.TRANS64.TRYWAIT P0, [R0+URZ], R3 ;  /* 0x00000003000075a7 */ /* 0x0022a400080011ff */
[----:B--2---:R-:W-:Y:S05]  /*73e0*/  @!P0 NANOSLEEP.SYNCS 0x989680 ;  /* 0x009896800000895d */ /* 0x004fea0003900000 */
[----:B------:R-:W2:Y:S02]  /*73f0*/  @!P0 SYNCS.PHASECHK.TRANS64 P0, [R0+URZ], R3 ;  /* 0x00000003000085a7 */ /* 0x000ea400080010ff */
[----:B--2---:R-:W-:Y:S05]  /*7400*/  @!P0 BRA `(.L_x_129) ;  /* 0xfffffffc00f08947 */ /* 0x004fea000383ffff */
[----:B------:R-:W-:Y:S05]  /*7410*/  BRA `(.L_x_130) ;  /* 0xffffffc4002c7947 */ /* 0x000fea000383ffff */
.L_x_71:
[----:B---3--:R3:W1:Y:S02]  /*7420*/  SYNCS.PHASECHK.TRANS64.TRYWAIT P0, [R0+URZ+0x90], R3 ;  /* 0x00009003000075a7 */ /* 0x00866400080011ff */
[----:B-1----:R-:W-:Y:S05]  /*7430*/  @!P0 NANOSLEEP.SYNCS 0x989680 ;  /* 0x009896800000895d */ /* 0x002fea0003900000 */
[----:B------:R-:W1:Y:S02]  /*7440*/  @!P0 SYNCS.PHASECHK.TRANS64 P0, [R0+URZ+0x90], R3 ;  /* 0x00009003000085a7 */ /* 0x000e6400080010ff */
[----:B-1----:R-:W-:Y:S05]  /*7450*/  @!P0 BRA `(.L_x_71) ;  /* 0xfffffffc00f08947 */ /* 0x002fea000383ffff */
[----:B------:R-:W-:Y:S05]  /*7460*/  BRA `(.L_x_131) ;  /* 0xffffffc800287947 */ /* 0x000fea000383ffff */
.L_x_74:
[----:B------:R-:W-:Y:S07]  /*7470*/  MOV R0, UR6 ;  /* 0x0000000600007c02 */ /* 0x000fee0008000f00 */
.L_x_132:
[----:B-1----:R1:W3:Y:S02]  /*7480*/  SYNCS.PHASECHK.TRANS64.TRYWAIT P0, [R0+URZ+0x88], R3 ;  /* 0x00008803000075a7 */ /* 0x0022e400080011ff */
[----:B---3--:R-:W-:Y:S05]  /*7490*/  @!P0 NANOSLEEP.SYNCS 0x989680 ;  /* 0x009896800000895d */ /* 0x008fea0003900000 */
[----:B------:R-:W3:Y:S02]  /*74a0*/  @!P0 SYNCS.PHASECHK.TRANS64 P0, [R0+URZ+0x88], R3 ;  /* 0x00008803000085a7 */ /* 0x000ee400080010ff */
[----:B---3--:R-:W-:Y:S05]  /*74b0*/  @!P0 BRA `(.L_x_132) ;  /* 0xfffffffc00f08947 */ /* 0x008fea000383ffff */
[----:B------:R-:W-:Y:S05]  /*74c0*/  BRA `(.L_x_73) ;  /* 0xffffffcc00147947 */ /* 0x000fea000383ffff */
.L_x_77:
[----:B------:R-:W-:Y:S07]  /*74d0*/  MOV R3, UR6 ;  /* 0x0000000600037c02 */ /* 0x000fee0008000f00 */
.L_x_133:
[----:B-1----:R1:W2:Y:S02]  /*74e0*/  SYNCS.PHASECHK.TRANS64.TRYWAIT P2, [R3+URZ+0x78], R26 ;  /* 0x0000781a030075a7 */ /* 0x0022a400080411ff */
[----:B--2---:R-:W-:Y:S05]  /*74f0*/  @!P2 NANOSLEEP.SYNCS 0x989680 ;  /* 0x009896800000a95d */ /* 0x004fea0003900000 */
[----:B------:R-:W2:Y:S02]  /*7500*/  @!P2 SYNCS.PHASECHK.TRANS64 P2, [R3+URZ+0x78], R26 ;  /* 0x0000781a0300a5a7 */ /* 0x000ea400080410ff */
[----:B--2---:R-:W-:Y:S05]  /*7510*/  @!P2 BRA `(.L_x_133) ;  /* 0xfffffffc00f0a947 */ /* 0x004fea000383ffff */
[----:B------:R-:W-:Y:S05]  /*7520*/  BRA `(.L_x_134) ;  /* 0xffffffcc00a87947 */ /* 0x000fea000383ffff */
.L_x_80:
[----:B--2---:R2:W4:Y:S02]  /*7530*/  SYNCS.PHASECHK.TRANS64.TRYWAIT P0, [R0+URZ+0x90], R3 ;  /* 0x00009003000075a7 */ /* 0x00452400080011ff */
[----:B----4-:R-:W-:Y:S05]  /*7540*/  @!P0 NANOSLEEP.SYNCS 0x989680 ;  /* 0x009896800000895d */ /* 0x010fea0003900000 */
[----:B------:R-:W4:Y:S02]  /*7550*/  @!P0 SYNCS.PHASECHK.TRANS64 P0, [R0+URZ+0x90], R3 ;  /* 0x00009003000085a7 */ /* 0x000f2400080010ff */
[----:B----4-:R-:W-:Y:S05]  /*7560*/  @!P0 BRA `(.L_x_80) ;  /* 0xfffffffc00f08947 */ /* 0x010fea000383ffff */
[----:B------:R-:W-:Y:S05]  /*7570*/  BRA `(.L_x_135) ;  /* 0xffffffd400087947 */ /* 0x000fea000383ffff */
.L_x_91:
[----:B-1----:R-:W-:Y:S04]  /*7580*/  MOV R0, UR43 ;  /* 0x0000002b00007c02 */ /* 0x002fe80008000f00 */
[----:B------:R1:W2:Y:S03]  /*7590*/  SYNCS.PHASECHK.TRANS64.TRYWAIT P1, [R0+URZ+0x70], R3 ;  /* 0x00007003000075a7 */ /* 0x0002a600080211ff */
[----:B--2---:R-:W-:Y:S05]  /*75a0*/  @!P1 NANOSLEEP.SYNCS 0x989680 ;  /* 0x009896800000995d */ /* 0x004fea0003900000 */
[----:B------:R-:W2:Y:S02]  /*75b0*/  @!P1 SYNCS.PHASECHK.TRANS64 P1, [R0+URZ+0x70], R3 ;  /* 0x00007003000095a7 */ /* 0x000ea400080210ff */
[----:B--2---:R-:W-:Y:S05]  /*75c0*/  @!P1 BRA `(.L_x_91) ;  /* 0xfffffffc00ec9947 */ /* 0x004fea000383ffff */
[----:B------:R-:W-:Y:S05]  /*75d0*/  BRA `(.L_x_90) ;  /* 0xffffffe000047947 */ /* 0x000fea000383ffff */
.L_x_93:
[----:B------:R1:W1:Y:S02]  /*75e0*/  SYNCS.PHASECHK.TRANS64.TRYWAIT P1, [R148+URZ+0xb0], R5 ;  /* 0x0000b005940075a7 */ /* 0x00026400080211ff */
[----:B-1----:R-:W-:Y:S05]  /*75f0*/  @!P1 NANOSLEEP.SYNCS 0x989680 ;  /* 0x009896800000995d */ /* 0x002fea0003900000 */
[----:B------:R-:W1:Y:S02]  /*7600*/  @!P1 SYNCS.PHASECHK.TRANS64 P1, [R148+URZ+0xb0], R5 ;  /* 0x0000b005940095a7 */ /* 0x000e6400080210ff */
[----:B-1----:R-:W-:Y:S05]  /*7610*/  @!P1 BRA `(.L_x_93) ;  /* 0xfffffffc00f09947 */ /* 0x002fea000383ffff */
[----:B------:R-:W-:Y:S05]  /*7620*/  BRA `(.L_x_92) ;  /* 0xffffffe000487947 */ /* 0x000fea000383ffff */
        .weak           $__internal_0_$__cuda_sm10x_tcgen05_guardrail_trap_col_being_dealloced_not_returned_by_alloc
        .type           $__internal_0_$__cuda_sm10x_tcgen05_guardrail_trap_col_being_dealloced_not_returned_by_alloc,@function
        .size           $__internal_0_$__cuda_sm10x_tcgen05_guardrail_trap_col_being_dealloced_not_returned_by_alloc,($__internal_1_$__cuda_sm10x_tcgen05_guardrail_trap_phase_invalid_during_alloc - $__internal_0_$__cuda_sm10x_tcgen05_guardrail_trap_col_being_dealloced_not_returned_by_alloc)
$__internal_0_$__cuda_sm10x_tcgen05_guardrail_trap_col_being_dealloced_not_returned_by_alloc:
[----:B------:R-:W-:Y:S05]  /*7630*/  BPT.TRAP 0x1 ;  /* 0x000000040000795c */ /* 0x000fea0000300000 */
[----:B------:R-:W-:-:S04]  /*7640*/  HFMA2 R3, -RZ, RZ, 0, 0 ;  /* 0x00000000ff037431 */ /* 0x000fc800000001ff */
[----:B------:R-:W-:Y:S05]  /*7650*/  RET.REL.NODEC R2 `(_ZN7cutlass13device_kernelINS_4gemm6kernel13GemmUniversalIN4cute5tupleIJiiiiEEENS1_10collective13CollectiveMmaINS1_35MainloopSm100TmaUmmaWarpSpecializedILi7ELi2ELi4ENS5_IJNS4_1CILi1EEESB_SB_EEEEENS5_IJNSA_ILi128EEENSA_ILi64EEESE_EEEaNS5_IJlSB_lEEEaSH_NS4_8TiledMMAINS4_8MMA_AtomIJNS4_15SM100_MMA_S8_SSIaaiLi128ELi64ELNS4_4UMMA5MajorE0ELSM_0ELNSL_8SaturateE0EEEEEENS4_6LayoutISC_NS5_IJNSA_ILi0EEESR_SR_EEEEENS5_IJNS4_10UnderscoreESU_SU_EEEEENS4_13SM90_TMA_LOADENS4_14ComposedLayoutINS4_7SwizzleILi3ELi4ELi3EEENS4_18smem_ptr_flag_bitsILi8EEENSQ_INS5_IJNSA_ILi8EEESE_EEENS5_IJSE_SB_EEEEEEEvNS4_8identityESX_S17_vS18_EENS_8epilogue10collective18CollectiveEpilogueINS1A_23Sm100TmaWarpSpecializedILi1ELi1ELi64ELb0ELb0EEEJSG_NS5_IJNSQ_ISE_SB_EENSQ_ISF_SB_EEEEEaSH_aSH_NS1A_6fusion15FusionCallbacksIS1E_NS1I_17LinearCombinationIaiaiLNS_15FloatRoundStyleE2EEESG_S1H_JEEENS4_5SM1004TMEM4LOAD26SM100_TMEM_LOAD_32dp32b64xESX_NSY_INSZ_ILi2ELi4ELi3EEES12_NSQ_INS5_IJS13_SF_EEENS5_IJSF_SB_EEEEEEENS4_39AutoVectorizingCopyWithAssumedAlignmentILi128EEENS4_14SM90_TMA_STOREES1W_S1Y_S1Y_EEEvvEEEEvNT_6ParamsE) ;  /* 0xffffff8802687950 */ /* 0x000fea0003c3ffff */
        .weak           $__internal_1_$__cuda_sm10x_tcgen05_guardrail_trap_phase_invalid_during_alloc
        .type           $__internal_1_$__cuda_sm10x_tcgen05_guardrail_trap_phase_invalid_during_alloc,@function
        .size           $__internal_1_$__cuda_sm10x_tcgen05_guardrail_trap_phase_invalid_during_alloc,($__internal_2_$__cuda_sm10x_tcgen05_guardrail_trap_unallocated_columns_being_dealloced - $__internal_1_$__cuda_sm10x_tcgen05_guardrail_trap_phase_invalid_during_alloc)
$__internal_1_$__cuda_sm10x_tcgen05_guardrail_trap_phase_invalid_during_alloc:
[----:B------:R-:W-:Y:S05]  /*7660*/  BPT.TRAP 0x1 ;  /* 0x000000040000795c */ /* 0x000fea0000300000 */
[----:B------:R-:W-:-:S04]  /*7670*/  MOV R3, 0x0 ;  /* 0x0000000000037802 */ /* 0x000fc80000000f00 */
[----:B------:R-:W-:Y:S05]  /*7680*/  RET.REL.NODEC R2 `(_ZN7cutlass13device_kernelINS_4gemm6kernel13GemmUniversalIN4cute5tupleIJiiiiEEENS1_10collective13CollectiveMmaINS1_35MainloopSm100TmaUmmaWarpSpecializedILi7ELi2ELi4ENS5_IJNS4_1CILi1EEESB_SB_EEEEENS5_IJNSA_ILi128EEENSA_ILi64EEESE_EEEaNS5_IJlSB_lEEEaSH_NS4_8TiledMMAINS4_8MMA_AtomIJNS4_15SM100_MMA_S8_SSIaaiLi128ELi64ELNS4_4UMMA5MajorE0ELSM_0ELNSL_8SaturateE0EEEEEENS4_6LayoutISC_NS5_IJNSA_ILi0EEESR_SR_EEEEENS5_IJNS4_10UnderscoreESU_SU_EEEEENS4_13SM90_TMA_LOADENS4_14ComposedLayoutINS4_7SwizzleILi3ELi4ELi3EEENS4_18smem_ptr_flag_bitsILi8EEENSQ_INS5_IJNSA_ILi8EEESE_EEENS5_IJSE_SB_EEEEEEEvNS4_8identityESX_S17_vS18_EENS_8epilogue10collective18CollectiveEpilogueINS1A_23Sm100TmaWarpSpecializedILi1ELi1ELi64ELb0ELb0EEEJSG_NS5_IJNSQ_ISE_SB_EENSQ_ISF_SB_EEEEEaSH_aSH_NS1A_6fusion15FusionCallbacksIS1E_NS1I_17LinearCombinationIaiaiLNS_15FloatRoundStyleE2EEESG_S1H_JEEENS4_5SM1004TMEM4LOAD26SM100_TMEM_LOAD_32dp32b64xESX_NSY_INSZ_ILi2ELi4ELi3EEES12_NSQ_INS5_IJS13_SF_EEENS5_IJSF_SB_EEEEEEENS4_39AutoVectorizingCopyWithAssumedAlignmentILi128EEENS4_14SM90_TMA_STOREES1W_S1Y_S1Y_EEEvvEEEEvNT_6ParamsE) ;  /* 0xffffff88025c7950 */ /* 0x000fea0003c3ffff */
        .weak           $__internal_2_$__cuda_sm10x_tcgen05_guardrail_trap_unallocated_columns_being_dealloced
        .type           $__internal_2_$__cuda_sm10x_tcgen05_guardrail_trap_unallocated_columns_being_dealloced,@function
        .size           $__internal_2_$__cuda_sm10x_tcgen05_guardrail_trap_unallocated_columns_being_dealloced,(.L_x_137 - $__internal_2_$__cuda_sm10x_tcgen05_guardrail_trap_unallocated_columns_being_dealloced)
$__internal_2_$__cuda_sm10x_tcgen05_guardrail_trap_unallocated_columns_being_dealloced:
[----:B------:R-:W-:Y:S05]  /*7690*/  BPT.TRAP 0x1 ;  /* 0x000000040000795c */ /* 0x000fea0000300000 */
[----:B------:R-:W-:-:S04]  /*76a0*/  HFMA2 R3, -RZ, RZ, 0, 0 ;  /* 0x00000000ff037431 */ /* 0x000fc800000001ff */
[----:B------:R-:W-:Y:S05]  /*76b0*/  RET.REL.NODEC R2 `(_ZN7cutlass13device_kernelINS_4gemm6kernel13GemmUniversalIN4cute5tupleIJiiiiEEENS1_10collective13CollectiveMmaINS1_35MainloopSm100TmaUmmaWarpSpecializedILi7ELi2ELi4ENS5_IJNS4_1CILi1EEESB_SB_EEEEENS5_IJNSA_ILi128EEENSA_ILi64EEESE_EEEaNS5_IJlSB_lEEEaSH_NS4_8TiledMMAINS4_8MMA_AtomIJNS4_15SM100_MMA_S8_SSIaaiLi128ELi64ELNS4_4UMMA5MajorE0ELSM_0ELNSL_8SaturateE0EEEEEENS4_6LayoutISC_NS5_IJNSA_ILi0EEESR_SR_EEEEENS5_IJNS4_10UnderscoreESU_SU_EEEEENS4_13SM90_TMA_LOADENS4_14ComposedLayoutINS4_7SwizzleILi3ELi4ELi3EEENS4_18smem_ptr_flag_bitsILi8EEENSQ_INS5_IJNSA_ILi8EEESE_EEENS5_IJSE_SB_EEEEEEEvNS4_8identityESX_S17_vS18_EENS_8epilogue10collective18CollectiveEpilogueINS1A_23Sm100TmaWarpSpecializedILi1ELi1ELi64ELb0ELb0EEEJSG_NS5_IJNSQ_ISE_SB_EENSQ_ISF_SB_EEEEEaSH_aSH_NS1A_6fusion15FusionCallbacksIS1E_NS1I_17LinearCombinationIaiaiLNS_15FloatRoundStyleE2EEESG_S1H_JEEENS4_5SM1004TMEM4LOAD26SM100_TMEM_LOAD_32dp32b64xESX_NSY_INSZ_ILi2ELi4ELi3EEES12_NSQ_INS5_IJS13_SF_EEENS5_IJSF_SB_EEEEEEENS4_39AutoVectorizingCopyWithAssumedAlignmentILi128EEENS4_14SM90_TMA_STOREES1W_S1Y_S1Y_EEEvvEEEEvNT_6ParamsE) ;  /* 0xffffff8802507950 */ /* 0x000fea0003c3ffff */
.L_x_136:
[----:B------:R-:W-:-:S00]  /*76c0*/  BRA `(.L_x_136) ;  /* 0xfffffffc00fc7947 */ /* 0x000fc0000383ffff */
[----:B------:R-:W-:-:S00]  /*76d0*/  NOP ;  /* 0x0000000000007918 */ /* 0x000fc00000000000 */
        /* <DEDUP_REMOVED lines=10> */
.L_x_137:


//--------------------- .nv.global.init           --------------------------
	.section	.nv.global.init,"aw",@progbits
.nv.global.init:
	.type		$str$27,@object
	.size		$str$27,($str$28 - $str$27)
$str$27:
        /*0000*/ 	.byte	0x28, 0x61, 0x64, 0x64, 0x72, 0x65, 0x73, 0x73, 0x20, 0x26, 0x20, 0x6d, 0x61, 0x73, 0x6b, 0x29
        /*0010*/ 	.byte	0x20, 0x3d, 0x3d, 0x20, 0x30, 0x00
	.type		$str$28,@object
	.size		$str$28,($str$26 - $str$28)
$str$28:
        /*0016*/ 	.byte	0x2f, 0x74, 0x6d, 0x70, 0x2f, 0x63, 0x75, 0x74, 0x6c, 0x61, 0x73, 0x73, 0x5f, 0x73, 0x77, 0x65
        /*0026*/ 	.byte	0x65, 0x70, 0x5f, 0x73, 0x72, 0x63, 0x2f, 0x69, 0x6e, 0x63, 0x6c, 0x75, 0x64, 0x65, 0x2f, 0x63
        /*0036*/ 	.byte	0x75, 0x74, 0x65, 0x2f, 0x70, 0x6f, 0x69, 0x6e, 0x74, 0x65, 0x72, 0x5f, 0x66, 0x6c, 0x61, 0x67
        /*0046*/ 	.byte	0x67, 0x65, 0x64, 0x2e, 0x68, 0x70, 0x70, 0x00
	.type		$str$26,@object
	.size		$str$26,($str$25 - $str$26)
$str$26:
        /*004e*/ 	.byte	0x2f, 0x74, 0x6d, 0x70, 0x2f, 0x63, 0x75, 0x74, 0x6c, 0x61, 0x73, 0x73, 0x5f, 0x73, 0x77, 0x65
        /*005e*/ 	.byte	0x65, 0x70, 0x5f, 0x73, 0x72, 0x63, 0x2f, 0x69, 0x6e, 0x63, 0x6c, 0x75, 0x64, 0x65, 0x2f, 0x63
        /*006e*/ 	.byte	0x75, 0x74, 0x65, 0x2f, 0x61, 0x74, 0x6f, 0x6d, 0x2f, 0x63, 0x6f, 0x70, 0x79, 0x5f, 0x74, 0x72
        /*007e*/ 	.byte	0x61, 0x69, 0x74, 0x73, 0x5f, 0x73, 0x6d, 0x31, 0x30, 0x30, 0x2e, 0x68, 0x70, 0x70, 0x00
	.type		$str$25,@object
	.size		$str$25,(__unnamed_1 - $str$25)
$str$25:
        /*008d*/ 	.byte	0x28, 0x28, 0x75, 0x69, 0x6e, 0x74, 0x33, 0x32, 0x5f, 0x74, 0x28, 0x74, 0x68, 0x72, 0x65, 0x61
        /*009d*/ 	.byte	0x64, 0x49, 0x64, 0x78, 0x2e, 0x78, 0x29, 0x20, 0x2f, 0x20, 0x33, 0x32, 0x29, 0x20, 0x25, 0x20
        /*00ad*/ 	.byte	0x34, 0x29, 0x20, 0x3d, 0x3d, 0x20, 0x28, 0x28, 0x28, 0x74, 0x6d, 0x65, 0x6d, 0x5f, 0x61, 0x64
        /*00bd*/ 	.byte	0x64, 0x72, 0x20, 0x3e, 0x3e, 0x20, 0x31, 0x36, 0x29, 0x20, 0x2f, 0x20, 0x33, 0x32, 0x29, 0x20
        /*00cd*/ 	.byte	0x25, 0x20, 0x34, 0x29, 0x00
	.type		__unnamed_1,@object
	.size		__unnamed_1,(__unnamed_2 - __unnamed_1)
__unnamed_1:
        /*00d2*/ 	.byte	0x61, 0x75, 0x74, 0x6f, 0x20, 0x63, 0x75, 0x74, 0x65, 0x3a, 0x3a, 0x61, 0x73, 0x5f, 0x70, 0x6f
        /* <DEDUP_REMOVED lines=24> */
        /*0262*/ 	.byte	0x5d, 0x00
	.type		__unnamed_2,@object
	.size		__unnamed_2,(.L_2 - __unnamed_2)
__unnamed_2:
        /* <DEDUP_REMOVED lines=42> */
        /*0504*/ 	.byte	0x43, 0x3c, 0x30, 0x3e, 0x3e, 0x3e, 0x3e, 0x5d, 0x00
.L_2:


//--------------------- .nv.shared._ZN7cutlass13device_kernelINS_4gemm6kernel13GemmUniversalIN4cute5tupleIJiiiiEEENS1_10collective13CollectiveMmaINS1_35MainloopSm100TmaUmmaWarpSpecializedILi7ELi2ELi4ENS5_IJNS4_1CILi1EEESB_SB_EEEEENS5_IJNSA_ILi128EEENSA_ILi64EEESE_EEEaNS5_IJlSB_lEEEaSH_NS4_8TiledMMAINS4_8MMA_AtomIJNS4_15SM100_MMA_S8_SSIaaiLi128ELi64ELNS4_4UMMA5MajorE0ELSM_0ELNSL_8SaturateE0EEEEEENS4_6LayoutISC_NS5_IJNSA_ILi0EEESR_SR_EEEEENS5_IJNS4_10UnderscoreESU_SU_EEEEENS4_13SM90_TMA_LOADENS4_14ComposedLayoutINS4_7SwizzleILi3ELi4ELi3EEENS4_18smem_ptr_flag_bitsILi8EEENSQ_INS5_IJNSA_ILi8EEESE_EEENS5_IJSE_SB_EEEEEEEvNS4_8identityESX_S17_vS18_EENS_8epilogue10collective18CollectiveEpilogueINS1A_23Sm100TmaWarpSpecializedILi1ELi1ELi64ELb0ELb0EEEJSG_NS5_IJNSQ_ISE_SB_EENSQ_ISF_SB_EEEEEaSH_aSH_NS1A_6fusion15FusionCallbacksIS1E_NS1I_17LinearCombinationIaiaiLNS_15FloatRoundStyleE2EEESG_S1H_JEEENS4_5SM1004TMEM4LOAD26SM100_TMEM_LOAD_32dp32b64xESX_NSY_INSZ_ILi2ELi4ELi3EEES12_NSQ_INS5_IJS13_SF_EEENS5_IJSF_SB_EEEEEEENS4_39AutoVectorizingCopyWithAssumedAlignmentILi128EEENS4_14SM90_TMA_STOREES1W_S1Y_S1Y_EEEvvEEEEvNT_6ParamsE --------------------------
	.section	.nv.shared._ZN7cutlass13device_kernelINS_4gemm6kernel13GemmUniversalIN4cute5tupleIJiiiiEEENS1_10collective13CollectiveMmaINS1_35MainloopSm100TmaUmmaWarpSpecializedILi7ELi2ELi4ENS5_IJNS4_1CILi1EEESB_SB_EEEEENS5_IJNSA_ILi128EEENSA_ILi64EEESE_EEEaNS5_IJlSB_lEEEaSH_NS4_8TiledMMAINS4_8MMA_AtomIJNS4_15SM100_MMA_S8_SSIaaiLi128ELi64ELNS4_4UMMA5MajorE0ELSM_0ELNSL_8SaturateE0EEEEEENS4_6LayoutISC_NS5_IJNSA_ILi0EEESR_SR_EEEEENS5_IJNS4_10UnderscoreESU_SU_EEEEENS4_13SM90_TMA_LOADENS4_14ComposedLayoutINS4_7SwizzleILi3ELi4ELi3EEENS4_18smem_ptr_flag_bitsILi8EEENSQ_INS5_IJNSA_ILi8EEESE_EEENS5_IJSE_SB_EEEEEEEvNS4_8identityESX_S17_vS18_EENS_8epilogue10collective18CollectiveEpilogueINS1A_23Sm100TmaWarpSpecializedILi1ELi1ELi64ELb0ELb0EEEJSG_NS5_IJNSQ_ISE_SB_EENSQ_ISF_SB_EEEEEaSH_aSH_NS1A_6fusion15FusionCallbacksIS1E_NS1I_17LinearCombinationIaiaiLNS_15FloatRoundStyleE2EEESG_S1H_JEEENS4_5SM1004TMEM4LOAD26SM100_TMEM_LOAD_32dp32b64xESX_NSY_INSZ_ILi2ELi4ELi3EEES12_NSQ_INS5_IJS13_SF_EEENS5_IJSF_SB_EEEEEEENS4_39AutoVectorizingCopyWithAssumedAlignmentILi128EEENS4_14SM90_TMA_STOREES1W_S1Y_S1Y_EEEvvEEEEvNT_6ParamsE,"aw",@nobits
	.sectionflags	@""
	.align	16
	.zero		1024


//--------------------- .nv.shared.reserved.0     --------------------------
	.section	.nv.shared.reserved.0,"aw",@nobits
	.weak		__nv_reservedSMEM_offset_0_alias
	.size		__nv_reservedSMEM_offset_0_alias, 0, 64
	.other		__nv_reservedSMEM_offset_0_alias,@"STO_CUDA_RESERVED_SHARED STV_DEFAULT"
__nv_reservedSMEM_offset_0_alias:
	.zero		0
.nv.shared.reserved.0:
	.zero		64
	.weak		__nv_reservedSMEM_tcgen05_partition
	.type		__nv_reservedSMEM_tcgen05_partition,@object
	.size		__nv_reservedSMEM_tcgen05_partition,(.L_0 - __nv_reservedSMEM_tcgen05_partition)
__nv_reservedSMEM_tcgen05_partition:
	.zero		32
.L_0:


//--------------------- .nv.global                --------------------------
	.section	.nv.global,"aw",@nobits
.nv.global:
	.type		_ZN40_INTERNAL_3577611c_4_k_cu_f4f029bd_157304cute1_E,@object
	.size		_ZN40_INTERNAL_3577611c_4_k_cu_f4f029bd_157304cute1_E,(_ZN40_INTERNAL_3577611c_4_k_cu_f4f029bd_157304cuda3std3__45__cpo6cbeginE - _ZN40_INTERNAL_3577611c_4_k_cu_f4f029bd_157304cute1_E)
_ZN40_INTERNAL_3577611c_4_k_cu_f4f029bd_157304cute1_E:
	.zero		1
	.type		_ZN40_INTERNAL_3577611c_4_k_cu_f4f029bd_157304cuda3std3__45__cpo6cbeginE,@object
	.size		_ZN40_INTERNAL_3577611c_4_k_cu_f4f029bd_157304cuda3std3__45__cpo6cbeginE,(_ZN40_INTERNAL_3577611c_4_k_cu_f4f029bd_157304cuda3std3__48in_placeE - _ZN40_INTERNAL_3577611c_4_k_cu_f4f029bd_157304cuda3std3__45__cpo6cbeginE)
_ZN40_INTERNAL_3577611c_4_k_cu_f4f029bd_157304cuda3std3__45__cpo6cbeginE:
	.zero		1
	.type		_ZN40_INTERNAL_3577611c_4_k_cu_f4f029bd_157304cuda3std3__48in_placeE,@object
	.size		_ZN40_INTERNAL_3577611c_4_k_cu_f4f029bd_157304cuda3std3__48in_placeE,(_ZN40_INTERNAL_3577611c_4_k_cu_f4f029bd_157304cuda3std6ranges3__45__cpo9iter_moveE - _ZN40_INTERNAL_3577611c_4_k_cu_f4f029bd_157304cuda3std3__48in_placeE)
_ZN40_INTERNAL_3577611c_4_k_cu_f4f029bd_157304cuda3std3__48in_placeE:
	.zero		1
	.type		_ZN40_INTERNAL_3577611c_4_k_cu_f4f029bd_157304cuda3std6ranges3__45__cpo9iter_moveE,@object
	.size		_ZN40_INTERNAL_3577611c_4_k_cu_f4f029bd_157304cuda3std6ranges3__45__cpo9iter_moveE,(_ZN40_INTERNAL_3577611c_4_k_cu_f4f029bd_157304cuda3std3__45__cpo5beginE - _ZN40_INTERNAL_3577611c_4_k_cu_f4f029bd_157304cuda3std6ranges3__45__cpo9iter_moveE)
_ZN40_INTERNAL_3577611c_4_k_cu_f4f029bd_157304cuda3std6ranges3__45__cpo9iter_moveE:
	.zero		1
	.type		_ZN40_INTERNAL_3577611c_4_k_cu_f4f029bd_157304cuda3std3__45__cpo5beginE,@object
	.size		_ZN40_INTERNAL_3577611c_4_k_cu_f4f029bd_157304cuda3std3__45__cpo5beginE,(_ZN40_INTERNAL_3577611c_4_k_cu_f4f029bd_157304cuda3std3__442_GLOBAL__N__3577611c_4_k_cu_f4f029bd_157306ignoreE - _ZN40_INTERNAL_3577611c_4_k_cu_f4f029bd_157304cuda3std3__45__cpo5beginE)
_ZN40_INTERNAL_3577611c_4_k_cu_f4f029bd_157304cuda3std3__45__cpo5beginE:
	.zero		1
	.type		_ZN40_INTERNAL_3577611c_4_k_cu_f4f029bd_157304cuda3std3__442_GLOBAL__N__3577611c_4_k_cu_f4f029bd_157306ignoreE,@object
	.size		_ZN40_INTERNAL_3577611c_4_k_cu_f4f029bd_157304cuda3std3__442_GLOBAL__N__3577611c_4_k_cu_f4f029bd_157306ignoreE,(_ZN40_INTERNAL_3577611c_4_k_cu_f4f029bd_157304cute7productE - _ZN40_INTERNAL_3577611c_4_k_cu_f4f029bd_157304cuda3std3__442_GLOBAL__N__3577611c_4_k_cu_f4f029bd_157306ignoreE)
_ZN40_INTERNAL_3577611c_4_k_cu_f4f029bd_157304cuda3std3__442_GLOBAL__N__3577611c_4_k_cu_f4f029bd_157306ignoreE:
	.zero		1
	.type		_ZN40_INTERNAL_3577611c_4_k_cu_f4f029bd_157304cute7productE,@object
	.size		_ZN40_INTERNAL_3577611c_4_k_cu_f4f029bd_157304cute7productE,(_ZN40_INTERNAL_3577611c_4_k_cu_f4f029bd_157304cuda3std3__45__cpo3endE - _ZN40_INTERNAL_3577611c_4_k_cu_f4f029bd_157304cute7productE)
_ZN40_INTERNAL_3577611c_4_k_cu_f4f029bd_157304cute7productE:
	.zero		1
	.type		_ZN40_INTERNAL_3577611c_4_k_cu_f4f029bd_157304cuda3std3__45__cpo3endE,@object
	.size		_ZN40_INTERNAL_3577611c_4_k_cu_f4f029bd_157304cuda3std3__45__cpo3endE,(_ZN40_INTERNAL_3577611c_4_k_cu_f4f029bd_157304cuda3std3__419piecewise_constructE - _ZN40_INTERNAL_3577611c_4_k_cu_f4f029bd_157304cuda3std3__45__cpo3endE)
_ZN40_INTERNAL_3577611c_4_k_cu_f4f029bd_157304cuda3std3__45__cpo3endE:
	.zero		1
	.type		_ZN40_INTERNAL_3577611c_4_k_cu_f4f029bd_157304cuda3std3__419piecewise_constructE,@object
	.size		_ZN40_INTERNAL_3577611c_4_k_cu_f4f029bd_157304cuda3std3__419piecewise_constructE,(_ZN40_INTERNAL_3577611c_4_k_cu_f4f029bd_157304cuda3std3__45__cpo4cendE - _ZN40_INTERNAL_3577611c_4_k_cu_f4f029bd_157304cuda3std3__419piecewise_constructE)
_ZN40_INTERNAL_3577611c_4_k_cu_f4f029bd_157304cuda3std3__419piecewise_constructE:
	.zero		1
	.type		_ZN40_INTERNAL_3577611c_4_k_cu_f4f029bd_157304cuda3std3__45__cpo4cendE,@object
	.size		_ZN40_INTERNAL_3577611c_4_k_cu_f4f029bd_157304cuda3std3__45__cpo4cendE,(_ZN40_INTERNAL_3577611c_4_k_cu_f4f029bd_157304cuda3std6ranges3__45__cpo4swapE - _ZN40_INTERNAL_3577611c_4_k_cu_f4f029bd_157304cuda3std3__45__cpo4cendE)
_ZN40_INTERNAL_3577611c_4_k_cu_f4f029bd_157304cuda3std3__45__cpo4cendE:
	.zero		1
	.type		_ZN40_INTERNAL_3577611c_4_k_cu_f4f029bd_157304cuda3std6ranges3__45__cpo4swapE,@object
	.size		_ZN40_INTERNAL_3577611c_4_k_cu_f4f029bd_157304cuda3std6ranges3__45__cpo4swapE,(.L_10 - _ZN40_INTERNAL_3577611c_4_k_cu_f4f029bd_157304cuda3std6ranges3__45__cpo4swapE)
_ZN40_INTERNAL_3577611c_4_k_cu_f4f029bd_157304cuda3std6ranges3__45__cpo4swapE:
	.zero		1
.L_10:


//--------------------- .nv.constant0._ZN7cutlass13device_kernelINS_4gemm6kernel13GemmUniversalIN4cute5tupleIJiiiiEEENS1_10collective13CollectiveMmaINS1_35MainloopSm100TmaUmmaWarpSpecializedILi7ELi2ELi4ENS5_IJNS4_1CILi1EEESB_SB_EEEEENS5_IJNSA_ILi128EEENSA_ILi64EEESE_EEEaNS5_IJlSB_lEEEaSH_NS4_8TiledMMAINS4_8MMA_AtomIJNS4_15SM100_MMA_S8_SSIaaiLi128ELi64ELNS4_4UMMA5MajorE0ELSM_0ELNSL_8SaturateE0EEEEEENS4_6LayoutISC_NS5_IJNSA_ILi0EEESR_SR_EEEEENS5_IJNS4_10UnderscoreESU_SU_EEEEENS4_13SM90_TMA_LOADENS4_14ComposedLayoutINS4_7SwizzleILi3ELi4ELi3EEENS4_18smem_ptr_flag_bitsILi8EEENSQ_INS5_IJNSA_ILi8EEESE_EEENS5_IJSE_SB_EEEEEEEvNS4_8identityESX_S17_vS18_EENS_8epilogue10collective18CollectiveEpilogueINS1A_23Sm100TmaWarpSpecializedILi1ELi1ELi64ELb0ELb0EEEJSG_NS5_IJNSQ_ISE_SB_EENSQ_ISF_SB_EEEEEaSH_aSH_NS1A_6fusion15FusionCallbacksIS1E_NS1I_17LinearCombinationIaiaiLNS_15FloatRoundStyleE2EEESG_S1H_JEEENS4_5SM1004TMEM4LOAD26SM100_TMEM_LOAD_32dp32b64xESX_NSY_INSZ_ILi2ELi4ELi3EEES12_NSQ_INS5_IJS13_SF_EEENS5_IJSF_SB_EEEEEEENS4_39AutoVectorizingCopyWithAssumedAlignmentILi128EEENS4_14SM90_TMA_STOREES1W_S1Y_S1Y_EEEvvEEEEvNT_6ParamsE --------------------------
	.section	.nv.constant0._ZN7cutlass13device_kernelINS_4gemm6kernel13GemmUniversalIN4cute5tupleIJiiiiEEENS1_10collective13CollectiveMmaINS1_35MainloopSm100TmaUmmaWarpSpecializedILi7ELi2ELi4ENS5_IJNS4_1CILi1EEESB_SB_EEEEENS5_IJNSA_ILi128EEENSA_ILi64EEESE_EEEaNS5_IJlSB_lEEEaSH_NS4_8TiledMMAINS4_8MMA_AtomIJNS4_15SM100_MMA_S8_SSIaaiLi128ELi64ELNS4_4UMMA5MajorE0ELSM_0ELNSL_8SaturateE0EEEEEENS4_6LayoutISC_NS5_IJNSA_ILi0EEESR_SR_EEEEENS5_IJNS4_10UnderscoreESU_SU_EEEEENS4_13SM90_TMA_LOADENS4_14ComposedLayoutINS4_7SwizzleILi3ELi4ELi3EEENS4_18smem_ptr_flag_bitsILi8EEENSQ_INS5_IJNSA_ILi8EEESE_EEENS5_IJSE_SB_EEEEEEEvNS4_8identityESX_S17_vS18_EENS_8epilogue10collective18CollectiveEpilogueINS1A_23Sm100TmaWarpSpecializedILi1ELi1ELi64ELb0ELb0EEEJSG_NS5_IJNSQ_ISE_SB_EENSQ_ISF_SB_EEEEEaSH_aSH_NS1A_6fusion15FusionCallbacksIS1E_NS1I_17LinearCombinationIaiaiLNS_15FloatRoundStyleE2EEESG_S1H_JEEENS4_5SM1004TMEM4LOAD26SM100_TMEM_LOAD_32dp32b64xESX_NSY_INSZ_ILi2ELi4ELi3EEES12_NSQ_INS5_IJS13_SF_EEENS5_IJSF_SB_EEEEEEENS4_39AutoVectorizingCopyWithAssumedAlignmentILi128EEENS4_14SM90_TMA_STOREES1W_S1Y_S1Y_EEEvvEEEEvNT_6ParamsE,"a",@progbits
	.sectionflags	@""
	.align	4
.nv.constant0._ZN7cutlass13device_kernelINS_4gemm6kernel13GemmUniversalIN4cute5tupleIJiiiiEEENS1_10collective13CollectiveMmaINS1_35MainloopSm100TmaUmmaWarpSpecializedILi7ELi2ELi4ENS5_IJNS4_1CILi1EEESB_SB_EEEEENS5_IJNSA_ILi128EEENSA_ILi64EEESE_EEEaNS5_IJlSB_lEEEaSH_NS4_8TiledMMAINS4_8MMA_AtomIJNS4_15SM100_MMA_S8_SSIaaiLi128ELi64ELNS4_4UMMA5MajorE0ELSM_0ELNSL_8SaturateE0EEEEEENS4_6LayoutISC_NS5_IJNSA_ILi0EEESR_SR_EEEEENS5_IJNS4_10UnderscoreESU_SU_EEEEENS4_13SM90_TMA_LOADENS4_14ComposedLayoutINS4_7SwizzleILi3ELi4ELi3EEENS4_18smem_ptr_flag_bitsILi8EEENSQ_INS5_IJNSA_ILi8EEESE_EEENS5_IJSE_SB_EEEEEEEvNS4_8identityESX_S17_vS18_EENS_8epilogue10collective18CollectiveEpilogueINS1A_23Sm100TmaWarpSpecializedILi1ELi1ELi64ELb0ELb0EEEJSG_NS5_IJNSQ_ISE_SB_EENSQ_ISF_SB_EEEEEaSH_aSH_NS1A_6fusion15FusionCallbacksIS1E_NS1I_17LinearCombinationIaiaiLNS_15FloatRoundStyleE2EEESG_S1H_JEEENS4_5SM1004TMEM4LOAD26SM100_TMEM_LOAD_32dp32b64xESX_NSY_INSZ_ILi2ELi4ELi3EEES12_NSQ_INS5_IJS13_SF_EEENS5_IJSF_SB_EEEEEEENS4_39AutoVectorizingCopyWithAssumedAlignmentILi128EEENS4_14SM90_TMA_STOREES1W_S1Y_S1Y_EEEvvEEEEvNT_6ParamsE:
	.zero		2944


//--------------------- SYMBOLS --------------------------

	.type		.nv.reservedSmem.offset0,@object
	.size		.nv.reservedSmem.offset0,0x4
	.type		.nv.reservedSmem.cap,@object
	.size		.nv.reservedSmem.cap,0x4
	.type		__assertfail,@function
